//
// Generated by NVIDIA NVVM Compiler
//
// Compiler Build ID: CL-36424714
// Cuda compilation tools, release 13.0, V13.0.88
// Based on NVVM 20.0.0
//

.version 9.0
.target sm_100
.address_size 64

	// .globl	_Z12dft2d_kernelPfS_PKfmm
.extern .shared .align 16 .b8 part[];
.global .align 4 .b8 __cudart_i2opi_f[24] = {65, 144, 67, 60, 153, 149, 98, 219, 192, 221, 52, 245, 209, 87, 39, 252, 41, 21, 68, 78, 110, 131, 249, 162};

.visible .entry _Z12dft2d_kernelPfS_PKfmm(
	.param .u64 .ptr .align 1 _Z12dft2d_kernelPfS_PKfmm_param_0,
	.param .u64 .ptr .align 1 _Z12dft2d_kernelPfS_PKfmm_param_1,
	.param .u64 .ptr .align 1 _Z12dft2d_kernelPfS_PKfmm_param_2,
	.param .u64 _Z12dft2d_kernelPfS_PKfmm_param_3,
	.param .u64 _Z12dft2d_kernelPfS_PKfmm_param_4
)
{
	.local .align 4 .b8 	__local_depot0[28];
	.reg .b64 	%SP;
	.reg .b64 	%SPL;
	.reg .pred 	%p<22>;
	.reg .b32 	%r<94>;
	.reg .b32 	%f<65>;
	.reg .b64 	%rd<65>;
	.reg .b64 	%fd<7>;

	mov.u64 	%SPL, __local_depot0;
	ld.param.u64 	%rd21, [_Z12dft2d_kernelPfS_PKfmm_param_2];
	ld.param.u64 	%rd22, [_Z12dft2d_kernelPfS_PKfmm_param_3];
	ld.param.u64 	%rd23, [_Z12dft2d_kernelPfS_PKfmm_param_4];
	add.u64 	%rd1, %SPL, 0;
	add.u64 	%rd2, %SPL, 0;
	mov.u32 	%r28, %ctaid.y;
	mov.u32 	%r29, %ntid.y;
	mov.u32 	%r30, %tid.y;
	mad.lo.s32 	%r31, %r28, %r29, %r30;
	mov.u32 	%r32, %ctaid.x;
	mov.u32 	%r33, %ntid.x;
	mov.u32 	%r34, %tid.x;
	mad.lo.s32 	%r35, %r32, %r33, %r34;
	cvt.u64.u32 	%rd3, %r31;
	setp.le.u64 	%p1, %rd22, %rd3;
	cvt.s64.s32 	%rd4, %r35;
	setp.le.u64 	%p2, %rd23, %rd4;
	or.pred  	%p3, %p1, %p2;
	@%p3 bra 	$L__BB0_21;
	cvt.u32.u64 	%r36, %rd4;
	cvta.to.global.u64 	%rd27, %rd21;
	mad.lo.s64 	%rd28, %rd23, %rd3, %rd4;
	shl.b64 	%rd29, %rd28, 2;
	add.s64 	%rd30, %rd27, %rd29;
	ld.global.f32 	%f1, [%rd30];
	cvt.rn.f32.s32 	%f2, %r36;
	neg.f32 	%f3, %f1;
	mov.b64 	%rd59, 0;
	cvt.rn.f32.u32 	%f16, %r31;
$L__BB0_2:
	cvt.u32.u64 	%r37, %rd59;
	cvt.rn.f32.u32 	%f15, %r37;
	mul.f32 	%f17, %f16, %f15;
	cvt.rn.f32.u64 	%f18, %rd22;
	div.rn.f32 	%f4, %f17, %f18;
	mov.b64 	%rd60, 0;
$L__BB0_3:
	cvt.u32.u64 	%r42, %rd60;
	cvt.rn.f32.u32 	%f19, %r42;
	mul.f32 	%f20, %f2, %f19;
	cvt.rn.f32.u64 	%f21, %rd23;
	div.rn.f32 	%f22, %f20, %f21;
	add.f32 	%f23, %f4, %f22;
	cvt.f64.f32 	%fd1, %f23;
	mul.f64 	%fd2, %fd1, 0d401921FB3FA6DEFC;
	cvt.rn.f32.f64 	%f5, %fd2;
	mul.f32 	%f24, %f5, 0f3F22F983;
	cvt.rni.s32.f32 	%r93, %f24;
	cvt.rn.f32.s32 	%f25, %r93;
	fma.rn.f32 	%f26, %f25, 0fBFC90FDA, %f5;
	fma.rn.f32 	%f27, %f25, 0fB3A22168, %f26;
	fma.rn.f32 	%f64, %f25, 0fA7C234C5, %f27;
	abs.f32 	%f7, %f5;
	setp.ltu.f32 	%p4, %f7, 0f47CE4780;
	mov.u32 	%r89, %r93;
	mov.f32 	%f63, %f64;
	@%p4 bra 	$L__BB0_11;
	setp.neu.f32 	%p5, %f7, 0f7F800000;
	@%p5 bra 	$L__BB0_6;
	mov.f32 	%f30, 0f00000000;
	mul.rn.f32 	%f63, %f5, %f30;
	mov.b32 	%r89, 0;
	bra.uni 	$L__BB0_11;
$L__BB0_6:
	mov.b32 	%r2, %f5;
	shl.b32 	%r44, %r2, 8;
	or.b32  	%r3, %r44, -2147483648;
	mov.b64 	%rd63, 0;
	mov.b32 	%r86, 0;
	mov.u64 	%rd61, __cudart_i2opi_f;
	mov.u64 	%rd62, %rd2;
$L__BB0_7:
	.pragma "nounroll";
	ld.global.nc.u32 	%r45, [%rd61];
	mad.wide.u32 	%rd34, %r45, %r3, %rd63;
	shr.u64 	%rd63, %rd34, 32;
	st.local.u32 	[%rd62], %rd34;
	add.s32 	%r86, %r86, 1;
	add.s64 	%rd62, %rd62, 4;
	add.s64 	%rd61, %rd61, 4;
	setp.ne.s32 	%p6, %r86, 6;
	@%p6 bra 	$L__BB0_7;
	shr.u32 	%r46, %r2, 23;
	st.local.u32 	[%rd2+24], %rd63;
	and.b32  	%r6, %r46, 31;
	and.b32  	%r47, %r46, 224;
	add.s32 	%r48, %r47, -128;
	shr.u32 	%r49, %r48, 5;
	mul.wide.u32 	%rd35, %r49, 4;
	sub.s64 	%rd13, %rd2, %rd35;
	ld.local.u32 	%r87, [%rd13+24];
	ld.local.u32 	%r88, [%rd13+20];
	setp.eq.s32 	%p7, %r6, 0;
	@%p7 bra 	$L__BB0_10;
	shf.l.wrap.b32 	%r87, %r88, %r87, %r6;
	ld.local.u32 	%r50, [%rd13+16];
	shf.l.wrap.b32 	%r88, %r50, %r88, %r6;
$L__BB0_10:
	shr.u32 	%r51, %r87, 30;
	shf.l.wrap.b32 	%r52, %r88, %r87, 2;
	shl.b32 	%r53, %r88, 2;
	shr.u32 	%r54, %r52, 31;
	add.s32 	%r55, %r54, %r51;
	neg.s32 	%r56, %r55;
	setp.lt.s32 	%p8, %r2, 0;
	selp.b32 	%r89, %r56, %r55, %p8;
	xor.b32  	%r57, %r52, %r2;
	shr.s32 	%r58, %r52, 31;
	xor.b32  	%r59, %r58, %r52;
	xor.b32  	%r60, %r58, %r53;
	cvt.u64.u32 	%rd36, %r59;
	shl.b64 	%rd37, %rd36, 32;
	cvt.u64.u32 	%rd38, %r60;
	or.b64  	%rd39, %rd37, %rd38;
	cvt.rn.f64.s64 	%fd3, %rd39;
	mul.f64 	%fd4, %fd3, 0d3BF921FB54442D19;
	cvt.rn.f32.f64 	%f28, %fd4;
	neg.f32 	%f29, %f28;
	setp.lt.s32 	%p9, %r57, 0;
	selp.f32 	%f63, %f29, %f28, %p9;
$L__BB0_11:
	setp.ltu.f32 	%p10, %f7, 0f47CE4780;
	add.s32 	%r62, %r89, 1;
	mul.rn.f32 	%f31, %f63, %f63;
	and.b32  	%r63, %r89, 1;
	setp.eq.b32 	%p11, %r63, 1;
	selp.f32 	%f32, %f63, 0f3F800000, %p11;
	fma.rn.f32 	%f33, %f31, %f32, 0f00000000;
	fma.rn.f32 	%f34, %f31, 0f37CBAC00, 0fBAB607ED;
	selp.f32 	%f35, 0fB94D4153, %f34, %p11;
	selp.f32 	%f36, 0f3C0885E4, 0f3D2AAABB, %p11;
	fma.rn.f32 	%f37, %f35, %f31, %f36;
	selp.f32 	%f38, 0fBE2AAAA8, 0fBEFFFFFF, %p11;
	fma.rn.f32 	%f39, %f37, %f31, %f38;
	fma.rn.f32 	%f40, %f39, %f33, %f32;
	and.b32  	%r64, %r62, 2;
	setp.eq.s32 	%p12, %r64, 0;
	mov.f32 	%f41, 0f00000000;
	sub.f32 	%f42, %f41, %f40;
	selp.f32 	%f11, %f40, %f42, %p12;
	@%p10 bra 	$L__BB0_19;
	setp.neu.f32 	%p13, %f7, 0f7F800000;
	@%p13 bra 	$L__BB0_14;
	mov.f32 	%f45, 0f00000000;
	mul.rn.f32 	%f64, %f5, %f45;
	mov.b32 	%r93, 0;
	bra.uni 	$L__BB0_19;
$L__BB0_14:
	mov.b32 	%r15, %f5;
	shl.b32 	%r66, %r15, 8;
	or.b32  	%r16, %r66, -2147483648;
	mov.b64 	%rd64, 0;
	mov.b32 	%r90, 0;
$L__BB0_15:
	.pragma "nounroll";
	mul.wide.u32 	%rd41, %r90, 4;
	mov.u64 	%rd42, __cudart_i2opi_f;
	add.s64 	%rd43, %rd42, %rd41;
	ld.global.nc.u32 	%r67, [%rd43];
	mad.wide.u32 	%rd44, %r67, %r16, %rd64;
	shr.u64 	%rd64, %rd44, 32;
	add.s64 	%rd45, %rd1, %rd41;
	st.local.u32 	[%rd45], %rd44;
	add.s32 	%r90, %r90, 1;
	setp.ne.s32 	%p14, %r90, 6;
	@%p14 bra 	$L__BB0_15;
	shr.u32 	%r68, %r15, 23;
	st.local.u32 	[%rd1+24], %rd64;
	and.b32  	%r19, %r68, 31;
	and.b32  	%r69, %r68, 224;
	add.s32 	%r70, %r69, -128;
	shr.u32 	%r71, %r70, 5;
	mul.wide.u32 	%rd46, %r71, 4;
	sub.s64 	%rd16, %rd1, %rd46;
	ld.local.u32 	%r91, [%rd16+24];
	ld.local.u32 	%r92, [%rd16+20];
	setp.eq.s32 	%p15, %r19, 0;
	@%p15 bra 	$L__BB0_18;
	shf.l.wrap.b32 	%r91, %r92, %r91, %r19;
	ld.local.u32 	%r72, [%rd16+16];
	shf.l.wrap.b32 	%r92, %r72, %r92, %r19;
$L__BB0_18:
	shr.u32 	%r73, %r91, 30;
	shf.l.wrap.b32 	%r74, %r92, %r91, 2;
	shl.b32 	%r75, %r92, 2;
	shr.u32 	%r76, %r74, 31;
	add.s32 	%r77, %r76, %r73;
	neg.s32 	%r78, %r77;
	setp.lt.s32 	%p16, %r15, 0;
	selp.b32 	%r93, %r78, %r77, %p16;
	xor.b32  	%r79, %r74, %r15;
	shr.s32 	%r80, %r74, 31;
	xor.b32  	%r81, %r80, %r74;
	xor.b32  	%r82, %r80, %r75;
	cvt.u64.u32 	%rd47, %r81;
	shl.b64 	%rd48, %rd47, 32;
	cvt.u64.u32 	%rd49, %r82;
	or.b64  	%rd50, %rd48, %rd49;
	cvt.rn.f64.s64 	%fd5, %rd50;
	mul.f64 	%fd6, %fd5, 0d3BF921FB54442D19;
	cvt.rn.f32.f64 	%f43, %fd6;
	neg.f32 	%f44, %f43;
	setp.lt.s32 	%p17, %r79, 0;
	selp.f32 	%f64, %f44, %f43, %p17;
$L__BB0_19:
	ld.param.u64 	%rd58, [_Z12dft2d_kernelPfS_PKfmm_param_1];
	ld.param.u64 	%rd57, [_Z12dft2d_kernelPfS_PKfmm_param_0];
	mul.rn.f32 	%f46, %f64, %f64;
	and.b32  	%r84, %r93, 1;
	setp.eq.b32 	%p18, %r84, 1;
	selp.f32 	%f47, 0f3F800000, %f64, %p18;
	fma.rn.f32 	%f48, %f46, %f47, 0f00000000;
	fma.rn.f32 	%f49, %f46, 0f37CBAC00, 0fBAB607ED;
	selp.f32 	%f50, %f49, 0fB94D4153, %p18;
	selp.f32 	%f51, 0f3D2AAABB, 0f3C0885E4, %p18;
	fma.rn.f32 	%f52, %f50, %f46, %f51;
	selp.f32 	%f53, 0fBEFFFFFF, 0fBE2AAAA8, %p18;
	fma.rn.f32 	%f54, %f52, %f46, %f53;
	fma.rn.f32 	%f55, %f54, %f48, %f47;
	and.b32  	%r85, %r93, 2;
	setp.eq.s32 	%p19, %r85, 0;
	mov.f32 	%f56, 0f00000000;
	sub.f32 	%f57, %f56, %f55;
	selp.f32 	%f58, %f55, %f57, %p19;
	mul.f32 	%f59, %f58, %f3;
	mad.lo.s64 	%rd51, %rd59, %rd23, %rd60;
	cvta.to.global.u64 	%rd52, %rd57;
	shl.b64 	%rd53, %rd51, 2;
	add.s64 	%rd54, %rd52, %rd53;
	mul.f32 	%f60, %f1, %f11;
	atom.global.add.f32 	%f61, [%rd54], %f60;
	cvta.to.global.u64 	%rd55, %rd58;
	add.s64 	%rd56, %rd55, %rd53;
	atom.global.add.f32 	%f62, [%rd56], %f59;
	add.s64 	%rd60, %rd60, 1;
	setp.gt.u64 	%p20, %rd23, %rd60;
	@%p20 bra 	$L__BB0_3;
	add.s64 	%rd59, %rd59, 1;
	setp.gt.u64 	%p21, %rd22, %rd59;
	@%p21 bra 	$L__BB0_2;
$L__BB0_21:
	ret;

}
	// .globl	_Z13dft2d2_kernelPfS_PKfmm
.visible .entry _Z13dft2d2_kernelPfS_PKfmm(
	.param .u64 .ptr .align 1 _Z13dft2d2_kernelPfS_PKfmm_param_0,
	.param .u64 .ptr .align 1 _Z13dft2d2_kernelPfS_PKfmm_param_1,
	.param .u64 .ptr .align 1 _Z13dft2d2_kernelPfS_PKfmm_param_2,
	.param .u64 _Z13dft2d2_kernelPfS_PKfmm_param_3,
	.param .u64 _Z13dft2d2_kernelPfS_PKfmm_param_4
)
{
	.local .align 4 .b8 	__local_depot1[28];
	.reg .b64 	%SP;
	.reg .b64 	%SPL;
	.reg .pred 	%p<22>;
	.reg .b32 	%r<95>;
	.reg .b32 	%f<65>;
	.reg .b64 	%rd<66>;
	.reg .b64 	%fd<7>;

	mov.u64 	%SPL, __local_depot1;
	ld.param.u64 	%rd21, [_Z13dft2d2_kernelPfS_PKfmm_param_2];
	ld.param.u64 	%rd22, [_Z13dft2d2_kernelPfS_PKfmm_param_3];
	ld.param.u64 	%rd24, [_Z13dft2d2_kernelPfS_PKfmm_param_4];
	add.u64 	%rd1, %SPL, 0;
	add.u64 	%rd2, %SPL, 0;
	mov.u32 	%r28, %ctaid.x;
	mov.u32 	%r29, %ntid.x;
	mov.u32 	%r30, %tid.x;
	mad.lo.s32 	%r31, %r28, %r29, %r30;
	mov.u32 	%r32, %ctaid.y;
	mov.u32 	%r33, %ntid.y;
	mov.u32 	%r34, %tid.y;
	mad.lo.s32 	%r35, %r32, %r33, %r34;
	cvt.s64.s32 	%rd3, %r31;
	setp.le.u64 	%p1, %rd22, %rd3;
	cvt.u64.u32 	%rd4, %r35;
	setp.le.u64 	%p2, %rd24, %rd4;
	or.pred  	%p3, %p1, %p2;
	@%p3 bra 	$L__BB1_21;
	cvt.u32.u64 	%r37, %rd4;
	cvta.to.global.u64 	%rd28, %rd21;
	mad.lo.s64 	%rd29, %rd24, %rd3, %rd4;
	shl.b64 	%rd30, %rd29, 2;
	add.s64 	%rd31, %rd28, %rd30;
	ld.global.f32 	%f1, [%rd31];
	cvt.rn.f32.u32 	%f2, %r37;
	neg.f32 	%f3, %f1;
	mov.b64 	%rd60, 0;
	cvt.rn.f32.s32 	%f16, %r31;
$L__BB1_2:
	cvt.u32.u64 	%r38, %rd60;
	cvt.rn.f32.u32 	%f15, %r38;
	mul.f32 	%f17, %f16, %f15;
	cvt.rn.f32.u64 	%f18, %rd22;
	div.rn.f32 	%f4, %f17, %f18;
	mov.b64 	%rd61, 0;
$L__BB1_3:
	cvt.u32.u64 	%r43, %rd61;
	cvt.rn.f32.u32 	%f19, %r43;
	mul.f32 	%f20, %f2, %f19;
	cvt.rn.f32.u64 	%f21, %rd24;
	div.rn.f32 	%f22, %f20, %f21;
	add.f32 	%f23, %f4, %f22;
	cvt.f64.f32 	%fd1, %f23;
	mul.f64 	%fd2, %fd1, 0d401921FB3FA6DEFC;
	cvt.rn.f32.f64 	%f5, %fd2;
	mul.f32 	%f24, %f5, 0f3F22F983;
	cvt.rni.s32.f32 	%r94, %f24;
	cvt.rn.f32.s32 	%f25, %r94;
	fma.rn.f32 	%f26, %f25, 0fBFC90FDA, %f5;
	fma.rn.f32 	%f27, %f25, 0fB3A22168, %f26;
	fma.rn.f32 	%f64, %f25, 0fA7C234C5, %f27;
	abs.f32 	%f7, %f5;
	setp.ltu.f32 	%p4, %f7, 0f47CE4780;
	mov.u32 	%r90, %r94;
	mov.f32 	%f63, %f64;
	@%p4 bra 	$L__BB1_11;
	setp.neu.f32 	%p5, %f7, 0f7F800000;
	@%p5 bra 	$L__BB1_6;
	mov.f32 	%f30, 0f00000000;
	mul.rn.f32 	%f63, %f5, %f30;
	mov.b32 	%r90, 0;
	bra.uni 	$L__BB1_11;
$L__BB1_6:
	mov.b32 	%r2, %f5;
	shl.b32 	%r45, %r2, 8;
	or.b32  	%r3, %r45, -2147483648;
	mov.b64 	%rd64, 0;
	mov.b32 	%r87, 0;
	mov.u64 	%rd62, __cudart_i2opi_f;
	mov.u64 	%rd63, %rd2;
$L__BB1_7:
	.pragma "nounroll";
	ld.global.nc.u32 	%r46, [%rd62];
	mad.wide.u32 	%rd35, %r46, %r3, %rd64;
	shr.u64 	%rd64, %rd35, 32;
	st.local.u32 	[%rd63], %rd35;
	add.s32 	%r87, %r87, 1;
	add.s64 	%rd63, %rd63, 4;
	add.s64 	%rd62, %rd62, 4;
	setp.ne.s32 	%p6, %r87, 6;
	@%p6 bra 	$L__BB1_7;
	shr.u32 	%r47, %r2, 23;
	st.local.u32 	[%rd2+24], %rd64;
	and.b32  	%r6, %r47, 31;
	and.b32  	%r48, %r47, 224;
	add.s32 	%r49, %r48, -128;
	shr.u32 	%r50, %r49, 5;
	mul.wide.u32 	%rd36, %r50, 4;
	sub.s64 	%rd13, %rd2, %rd36;
	ld.local.u32 	%r88, [%rd13+24];
	ld.local.u32 	%r89, [%rd13+20];
	setp.eq.s32 	%p7, %r6, 0;
	@%p7 bra 	$L__BB1_10;
	shf.l.wrap.b32 	%r88, %r89, %r88, %r6;
	ld.local.u32 	%r51, [%rd13+16];
	shf.l.wrap.b32 	%r89, %r51, %r89, %r6;
$L__BB1_10:
	shr.u32 	%r52, %r88, 30;
	shf.l.wrap.b32 	%r53, %r89, %r88, 2;
	shl.b32 	%r54, %r89, 2;
	shr.u32 	%r55, %r53, 31;
	add.s32 	%r56, %r55, %r52;
	neg.s32 	%r57, %r56;
	setp.lt.s32 	%p8, %r2, 0;
	selp.b32 	%r90, %r57, %r56, %p8;
	xor.b32  	%r58, %r53, %r2;
	shr.s32 	%r59, %r53, 31;
	xor.b32  	%r60, %r59, %r53;
	xor.b32  	%r61, %r59, %r54;
	cvt.u64.u32 	%rd37, %r60;
	shl.b64 	%rd38, %rd37, 32;
	cvt.u64.u32 	%rd39, %r61;
	or.b64  	%rd40, %rd38, %rd39;
	cvt.rn.f64.s64 	%fd3, %rd40;
	mul.f64 	%fd4, %fd3, 0d3BF921FB54442D19;
	cvt.rn.f32.f64 	%f28, %fd4;
	neg.f32 	%f29, %f28;
	setp.lt.s32 	%p9, %r58, 0;
	selp.f32 	%f63, %f29, %f28, %p9;
$L__BB1_11:
	setp.ltu.f32 	%p10, %f7, 0f47CE4780;
	add.s32 	%r63, %r90, 1;
	mul.rn.f32 	%f31, %f63, %f63;
	and.b32  	%r64, %r90, 1;
	setp.eq.b32 	%p11, %r64, 1;
	selp.f32 	%f32, %f63, 0f3F800000, %p11;
	fma.rn.f32 	%f33, %f31, %f32, 0f00000000;
	fma.rn.f32 	%f34, %f31, 0f37CBAC00, 0fBAB607ED;
	selp.f32 	%f35, 0fB94D4153, %f34, %p11;
	selp.f32 	%f36, 0f3C0885E4, 0f3D2AAABB, %p11;
	fma.rn.f32 	%f37, %f35, %f31, %f36;
	selp.f32 	%f38, 0fBE2AAAA8, 0fBEFFFFFF, %p11;
	fma.rn.f32 	%f39, %f37, %f31, %f38;
	fma.rn.f32 	%f40, %f39, %f33, %f32;
	and.b32  	%r65, %r63, 2;
	setp.eq.s32 	%p12, %r65, 0;
	mov.f32 	%f41, 0f00000000;
	sub.f32 	%f42, %f41, %f40;
	selp.f32 	%f11, %f40, %f42, %p12;
	@%p10 bra 	$L__BB1_19;
	setp.neu.f32 	%p13, %f7, 0f7F800000;
	@%p13 bra 	$L__BB1_14;
	mov.f32 	%f45, 0f00000000;
	mul.rn.f32 	%f64, %f5, %f45;
	mov.b32 	%r94, 0;
	bra.uni 	$L__BB1_19;
$L__BB1_14:
	mov.b32 	%r15, %f5;
	shl.b32 	%r67, %r15, 8;
	or.b32  	%r16, %r67, -2147483648;
	mov.b64 	%rd65, 0;
	mov.b32 	%r91, 0;
$L__BB1_15:
	.pragma "nounroll";
	mul.wide.u32 	%rd42, %r91, 4;
	mov.u64 	%rd43, __cudart_i2opi_f;
	add.s64 	%rd44, %rd43, %rd42;
	ld.global.nc.u32 	%r68, [%rd44];
	mad.wide.u32 	%rd45, %r68, %r16, %rd65;
	shr.u64 	%rd65, %rd45, 32;
	add.s64 	%rd46, %rd1, %rd42;
	st.local.u32 	[%rd46], %rd45;
	add.s32 	%r91, %r91, 1;
	setp.ne.s32 	%p14, %r91, 6;
	@%p14 bra 	$L__BB1_15;
	shr.u32 	%r69, %r15, 23;
	st.local.u32 	[%rd1+24], %rd65;
	and.b32  	%r19, %r69, 31;
	and.b32  	%r70, %r69, 224;
	add.s32 	%r71, %r70, -128;
	shr.u32 	%r72, %r71, 5;
	mul.wide.u32 	%rd47, %r72, 4;
	sub.s64 	%rd16, %rd1, %rd47;
	ld.local.u32 	%r92, [%rd16+24];
	ld.local.u32 	%r93, [%rd16+20];
	setp.eq.s32 	%p15, %r19, 0;
	@%p15 bra 	$L__BB1_18;
	shf.l.wrap.b32 	%r92, %r93, %r92, %r19;
	ld.local.u32 	%r73, [%rd16+16];
	shf.l.wrap.b32 	%r93, %r73, %r93, %r19;
$L__BB1_18:
	shr.u32 	%r74, %r92, 30;
	shf.l.wrap.b32 	%r75, %r93, %r92, 2;
	shl.b32 	%r76, %r93, 2;
	shr.u32 	%r77, %r75, 31;
	add.s32 	%r78, %r77, %r74;
	neg.s32 	%r79, %r78;
	setp.lt.s32 	%p16, %r15, 0;
	selp.b32 	%r94, %r79, %r78, %p16;
	xor.b32  	%r80, %r75, %r15;
	shr.s32 	%r81, %r75, 31;
	xor.b32  	%r82, %r81, %r75;
	xor.b32  	%r83, %r81, %r76;
	cvt.u64.u32 	%rd48, %r82;
	shl.b64 	%rd49, %rd48, 32;
	cvt.u64.u32 	%rd50, %r83;
	or.b64  	%rd51, %rd49, %rd50;
	cvt.rn.f64.s64 	%fd5, %rd51;
	mul.f64 	%fd6, %fd5, 0d3BF921FB54442D19;
	cvt.rn.f32.f64 	%f43, %fd6;
	neg.f32 	%f44, %f43;
	setp.lt.s32 	%p17, %r80, 0;
	selp.f32 	%f64, %f44, %f43, %p17;
$L__BB1_19:
	ld.param.u64 	%rd59, [_Z13dft2d2_kernelPfS_PKfmm_param_1];
	ld.param.u64 	%rd58, [_Z13dft2d2_kernelPfS_PKfmm_param_0];
	mul.rn.f32 	%f46, %f64, %f64;
	and.b32  	%r85, %r94, 1;
	setp.eq.b32 	%p18, %r85, 1;
	selp.f32 	%f47, 0f3F800000, %f64, %p18;
	fma.rn.f32 	%f48, %f46, %f47, 0f00000000;
	fma.rn.f32 	%f49, %f46, 0f37CBAC00, 0fBAB607ED;
	selp.f32 	%f50, %f49, 0fB94D4153, %p18;
	selp.f32 	%f51, 0f3D2AAABB, 0f3C0885E4, %p18;
	fma.rn.f32 	%f52, %f50, %f46, %f51;
	selp.f32 	%f53, 0fBEFFFFFF, 0fBE2AAAA8, %p18;
	fma.rn.f32 	%f54, %f52, %f46, %f53;
	fma.rn.f32 	%f55, %f54, %f48, %f47;
	and.b32  	%r86, %r94, 2;
	setp.eq.s32 	%p19, %r86, 0;
	mov.f32 	%f56, 0f00000000;
	sub.f32 	%f57, %f56, %f55;
	selp.f32 	%f58, %f55, %f57, %p19;
	mul.f32 	%f59, %f58, %f3;
	mad.lo.s64 	%rd52, %rd60, %rd24, %rd61;
	cvta.to.global.u64 	%rd53, %rd58;
	shl.b64 	%rd54, %rd52, 2;
	add.s64 	%rd55, %rd53, %rd54;
	mul.f32 	%f60, %f1, %f11;
	atom.global.add.f32 	%f61, [%rd55], %f60;
	cvta.to.global.u64 	%rd56, %rd59;
	add.s64 	%rd57, %rd56, %rd54;
	atom.global.add.f32 	%f62, [%rd57], %f59;
	add.s64 	%rd61, %rd61, 1;
	setp.gt.u64 	%p20, %rd24, %rd61;
	@%p20 bra 	$L__BB1_3;
	add.s64 	%rd60, %rd60, 1;
	setp.gt.u64 	%p21, %rd22, %rd60;
	@%p21 bra 	$L__BB1_2;
$L__BB1_21:
	ret;

}
	// .globl	_Z13dft2d3_kernelPfS_PKfmm
.visible .entry _Z13dft2d3_kernelPfS_PKfmm(
	.param .u64 .ptr .align 1 _Z13dft2d3_kernelPfS_PKfmm_param_0,
	.param .u64 .ptr .align 1 _Z13dft2d3_kernelPfS_PKfmm_param_1,
	.param .u64 .ptr .align 1 _Z13dft2d3_kernelPfS_PKfmm_param_2,
	.param .u64 _Z13dft2d3_kernelPfS_PKfmm_param_3,
	.param .u64 _Z13dft2d3_kernelPfS_PKfmm_param_4
)
{
	.local .align 4 .b8 	__local_depot2[28];
	.reg .b64 	%SP;
	.reg .b64 	%SPL;
	.reg .pred 	%p<22>;
	.reg .b32 	%r<92>;
	.reg .b32 	%f<72>;
	.reg .b64 	%rd<66>;
	.reg .b64 	%fd<7>;

	mov.u64 	%SPL, __local_depot2;
	ld.param.u64 	%rd22, [_Z13dft2d3_kernelPfS_PKfmm_param_2];
	ld.param.u64 	%rd23, [_Z13dft2d3_kernelPfS_PKfmm_param_3];
	ld.param.u64 	%rd25, [_Z13dft2d3_kernelPfS_PKfmm_param_4];
	add.u64 	%rd1, %SPL, 0;
	add.u64 	%rd2, %SPL, 0;
	mov.u32 	%r28, %ctaid.x;
	mov.u32 	%r29, %ntid.x;
	mov.u32 	%r30, %tid.x;
	mad.lo.s32 	%r31, %r28, %r29, %r30;
	mov.u32 	%r32, %ctaid.y;
	mov.u32 	%r33, %ntid.y;
	mov.u32 	%r34, %tid.y;
	mad.lo.s32 	%r35, %r32, %r33, %r34;
	cvt.s64.s32 	%rd3, %r31;
	setp.le.u64 	%p1, %rd23, %rd3;
	cvt.u64.u32 	%rd4, %r35;
	setp.le.u64 	%p2, %rd25, %rd4;
	or.pred  	%p3, %p1, %p2;
	@%p3 bra 	$L__BB2_22;
	cvt.u32.u64 	%r37, %rd3;
	cvt.rn.f32.s32 	%f1, %r37;
	cvt.rn.f32.u64 	%f2, %rd23;
	cvta.to.global.u64 	%rd5, %rd22;
	mov.f32 	%f68, 0f00000000;
	mov.b64 	%rd60, 0;
	cvt.u32.u64 	%r39, %rd4;
	cvt.rn.f32.u32 	%f22, %r39;
	mov.f32 	%f69, %f68;
$L__BB2_2:
	cvt.u32.u64 	%r38, %rd60;
	cvt.rn.f32.u32 	%f21, %r38;
	mul.f32 	%f23, %f22, %f21;
	cvt.rn.f32.u64 	%f24, %rd25;
	div.rn.f32 	%f5, %f23, %f24;
	mov.b64 	%rd61, 0;
$L__BB2_3:
	cvt.u32.u64 	%r40, %rd61;
	mad.lo.s64 	%rd30, %rd61, %rd25, %rd60;
	shl.b64 	%rd31, %rd30, 2;
	add.s64 	%rd32, %rd5, %rd31;
	ld.global.f32 	%f8, [%rd32];
	cvt.rn.f32.u32 	%f25, %r40;
	mul.f32 	%f26, %f1, %f25;
	div.rn.f32 	%f27, %f26, %f2;
	add.f32 	%f28, %f5, %f27;
	cvt.f64.f32 	%fd1, %f28;
	mul.f64 	%fd2, %fd1, 0d401921FB3FA6DEFC;
	cvt.rn.f32.f64 	%f9, %fd2;
	mul.f32 	%f29, %f9, 0f3F22F983;
	cvt.rni.s32.f32 	%r91, %f29;
	cvt.rn.f32.s32 	%f30, %r91;
	fma.rn.f32 	%f31, %f30, 0fBFC90FDA, %f9;
	fma.rn.f32 	%f32, %f30, 0fB3A22168, %f31;
	fma.rn.f32 	%f71, %f30, 0fA7C234C5, %f32;
	abs.f32 	%f11, %f9;
	setp.ltu.f32 	%p4, %f11, 0f47CE4780;
	mov.u32 	%r87, %r91;
	mov.f32 	%f70, %f71;
	@%p4 bra 	$L__BB2_11;
	setp.neu.f32 	%p5, %f11, 0f7F800000;
	@%p5 bra 	$L__BB2_6;
	mov.f32 	%f35, 0f00000000;
	mul.rn.f32 	%f70, %f9, %f35;
	mov.b32 	%r87, 0;
	bra.uni 	$L__BB2_11;
$L__BB2_6:
	mov.b32 	%r2, %f9;
	shl.b32 	%r42, %r2, 8;
	or.b32  	%r3, %r42, -2147483648;
	mov.b64 	%rd64, 0;
	mov.b32 	%r84, 0;
	mov.u64 	%rd62, __cudart_i2opi_f;
	mov.u64 	%rd63, %rd2;
$L__BB2_7:
	.pragma "nounroll";
	ld.global.nc.u32 	%r43, [%rd62];
	mad.wide.u32 	%rd35, %r43, %r3, %rd64;
	shr.u64 	%rd64, %rd35, 32;
	st.local.u32 	[%rd63], %rd35;
	add.s32 	%r84, %r84, 1;
	add.s64 	%rd63, %rd63, 4;
	add.s64 	%rd62, %rd62, 4;
	setp.ne.s32 	%p6, %r84, 6;
	@%p6 bra 	$L__BB2_7;
	shr.u32 	%r44, %r2, 23;
	st.local.u32 	[%rd2+24], %rd64;
	and.b32  	%r6, %r44, 31;
	and.b32  	%r45, %r44, 224;
	add.s32 	%r46, %r45, -128;
	shr.u32 	%r47, %r46, 5;
	mul.wide.u32 	%rd36, %r47, 4;
	sub.s64 	%rd14, %rd2, %rd36;
	ld.local.u32 	%r85, [%rd14+24];
	ld.local.u32 	%r86, [%rd14+20];
	setp.eq.s32 	%p7, %r6, 0;
	@%p7 bra 	$L__BB2_10;
	shf.l.wrap.b32 	%r85, %r86, %r85, %r6;
	ld.local.u32 	%r48, [%rd14+16];
	shf.l.wrap.b32 	%r86, %r48, %r86, %r6;
$L__BB2_10:
	shr.u32 	%r49, %r85, 30;
	shf.l.wrap.b32 	%r50, %r86, %r85, 2;
	shl.b32 	%r51, %r86, 2;
	shr.u32 	%r52, %r50, 31;
	add.s32 	%r53, %r52, %r49;
	neg.s32 	%r54, %r53;
	setp.lt.s32 	%p8, %r2, 0;
	selp.b32 	%r87, %r54, %r53, %p8;
	xor.b32  	%r55, %r50, %r2;
	shr.s32 	%r56, %r50, 31;
	xor.b32  	%r57, %r56, %r50;
	xor.b32  	%r58, %r56, %r51;
	cvt.u64.u32 	%rd37, %r57;
	shl.b64 	%rd38, %rd37, 32;
	cvt.u64.u32 	%rd39, %r58;
	or.b64  	%rd40, %rd38, %rd39;
	cvt.rn.f64.s64 	%fd3, %rd40;
	mul.f64 	%fd4, %fd3, 0d3BF921FB54442D19;
	cvt.rn.f32.f64 	%f33, %fd4;
	neg.f32 	%f34, %f33;
	setp.lt.s32 	%p9, %r55, 0;
	selp.f32 	%f70, %f34, %f33, %p9;
$L__BB2_11:
	add.s32 	%r60, %r87, 1;
	mul.rn.f32 	%f36, %f70, %f70;
	and.b32  	%r61, %r87, 1;
	setp.eq.b32 	%p11, %r61, 1;
	selp.f32 	%f37, %f70, 0f3F800000, %p11;
	fma.rn.f32 	%f38, %f36, %f37, 0f00000000;
	fma.rn.f32 	%f39, %f36, 0f37CBAC00, 0fBAB607ED;
	selp.f32 	%f40, 0fB94D4153, %f39, %p11;
	selp.f32 	%f41, 0f3C0885E4, 0f3D2AAABB, %p11;
	fma.rn.f32 	%f42, %f40, %f36, %f41;
	selp.f32 	%f43, 0fBE2AAAA8, 0fBEFFFFFF, %p11;
	fma.rn.f32 	%f44, %f42, %f36, %f43;
	fma.rn.f32 	%f45, %f44, %f38, %f37;
	and.b32  	%r62, %r60, 2;
	setp.eq.s32 	%p12, %r62, 0;
	mov.f32 	%f46, 0f00000000;
	sub.f32 	%f47, %f46, %f45;
	selp.f32 	%f48, %f45, %f47, %p12;
	fma.rn.f32 	%f69, %f8, %f48, %f69;
	@%p4 bra 	$L__BB2_19;
	setp.neu.f32 	%p13, %f11, 0f7F800000;
	@%p13 bra 	$L__BB2_14;
	mov.f32 	%f51, 0f00000000;
	mul.rn.f32 	%f71, %f9, %f51;
	mov.b32 	%r91, 0;
	bra.uni 	$L__BB2_19;
$L__BB2_14:
	mov.b32 	%r15, %f9;
	shl.b32 	%r64, %r15, 8;
	or.b32  	%r16, %r64, -2147483648;
	mov.b64 	%rd65, 0;
	mov.b32 	%r88, 0;
$L__BB2_15:
	.pragma "nounroll";
	mul.wide.u32 	%rd42, %r88, 4;
	mov.u64 	%rd43, __cudart_i2opi_f;
	add.s64 	%rd44, %rd43, %rd42;
	ld.global.nc.u32 	%r65, [%rd44];
	mad.wide.u32 	%rd45, %r65, %r16, %rd65;
	shr.u64 	%rd65, %rd45, 32;
	add.s64 	%rd46, %rd1, %rd42;
	st.local.u32 	[%rd46], %rd45;
	add.s32 	%r88, %r88, 1;
	setp.ne.s32 	%p14, %r88, 6;
	@%p14 bra 	$L__BB2_15;
	shr.u32 	%r66, %r15, 23;
	st.local.u32 	[%rd1+24], %rd65;
	and.b32  	%r19, %r66, 31;
	and.b32  	%r67, %r66, 224;
	add.s32 	%r68, %r67, -128;
	shr.u32 	%r69, %r68, 5;
	mul.wide.u32 	%rd47, %r69, 4;
	sub.s64 	%rd17, %rd1, %rd47;
	ld.local.u32 	%r89, [%rd17+24];
	ld.local.u32 	%r90, [%rd17+20];
	setp.eq.s32 	%p15, %r19, 0;
	@%p15 bra 	$L__BB2_18;
	shf.l.wrap.b32 	%r89, %r90, %r89, %r19;
	ld.local.u32 	%r70, [%rd17+16];
	shf.l.wrap.b32 	%r90, %r70, %r90, %r19;
$L__BB2_18:
	shr.u32 	%r71, %r89, 30;
	shf.l.wrap.b32 	%r72, %r90, %r89, 2;
	shl.b32 	%r73, %r90, 2;
	shr.u32 	%r74, %r72, 31;
	add.s32 	%r75, %r74, %r71;
	neg.s32 	%r76, %r75;
	setp.lt.s32 	%p16, %r15, 0;
	selp.b32 	%r91, %r76, %r75, %p16;
	xor.b32  	%r77, %r72, %r15;
	shr.s32 	%r78, %r72, 31;
	xor.b32  	%r79, %r78, %r72;
	xor.b32  	%r80, %r78, %r73;
	cvt.u64.u32 	%rd48, %r79;
	shl.b64 	%rd49, %rd48, 32;
	cvt.u64.u32 	%rd50, %r80;
	or.b64  	%rd51, %rd49, %rd50;
	cvt.rn.f64.s64 	%fd5, %rd51;
	mul.f64 	%fd6, %fd5, 0d3BF921FB54442D19;
	cvt.rn.f32.f64 	%f49, %fd6;
	neg.f32 	%f50, %f49;
	setp.lt.s32 	%p17, %r77, 0;
	selp.f32 	%f71, %f50, %f49, %p17;
$L__BB2_19:
	mul.rn.f32 	%f52, %f71, %f71;
	and.b32  	%r82, %r91, 1;
	setp.eq.b32 	%p18, %r82, 1;
	selp.f32 	%f53, 0f3F800000, %f71, %p18;
	fma.rn.f32 	%f54, %f52, %f53, 0f00000000;
	fma.rn.f32 	%f55, %f52, 0f37CBAC00, 0fBAB607ED;
	selp.f32 	%f56, %f55, 0fB94D4153, %p18;
	selp.f32 	%f57, 0f3D2AAABB, 0f3C0885E4, %p18;
	fma.rn.f32 	%f58, %f56, %f52, %f57;
	selp.f32 	%f59, 0fBEFFFFFF, 0fBE2AAAA8, %p18;
	fma.rn.f32 	%f60, %f58, %f52, %f59;
	fma.rn.f32 	%f61, %f60, %f54, %f53;
	and.b32  	%r83, %r91, 2;
	setp.eq.s32 	%p19, %r83, 0;
	mov.f32 	%f62, 0f00000000;
	sub.f32 	%f63, %f62, %f61;
	selp.f32 	%f64, %f61, %f63, %p19;
	mul.f32 	%f65, %f8, %f64;
	sub.f32 	%f68, %f68, %f65;
	add.s64 	%rd61, %rd61, 1;
	setp.gt.u64 	%p20, %rd23, %rd61;
	@%p20 bra 	$L__BB2_3;
	add.s64 	%rd60, %rd60, 1;
	setp.gt.u64 	%p21, %rd25, %rd60;
	@%p21 bra 	$L__BB2_2;
	ld.param.u64 	%rd59, [_Z13dft2d3_kernelPfS_PKfmm_param_1];
	ld.param.u64 	%rd58, [_Z13dft2d3_kernelPfS_PKfmm_param_0];
	mad.lo.s64 	%rd52, %rd25, %rd3, %rd4;
	cvta.to.global.u64 	%rd53, %rd58;
	shl.b64 	%rd54, %rd52, 2;
	add.s64 	%rd55, %rd53, %rd54;
	st.global.f32 	[%rd55], %f69;
	cvta.to.global.u64 	%rd56, %rd59;
	add.s64 	%rd57, %rd56, %rd54;
	st.global.f32 	[%rd57], %f68;
$L__BB2_22:
	ret;

}
	// .globl	_Z13dft2d4_kernelPfS_PKfmm
.visible .entry _Z13dft2d4_kernelPfS_PKfmm(
	.param .u64 .ptr .align 1 _Z13dft2d4_kernelPfS_PKfmm_param_0,
	.param .u64 .ptr .align 1 _Z13dft2d4_kernelPfS_PKfmm_param_1,
	.param .u64 .ptr .align 1 _Z13dft2d4_kernelPfS_PKfmm_param_2,
	.param .u64 _Z13dft2d4_kernelPfS_PKfmm_param_3,
	.param .u64 _Z13dft2d4_kernelPfS_PKfmm_param_4
)
{
	.local .align 4 .b8 	__local_depot3[28];
	.reg .b64 	%SP;
	.reg .b64 	%SPL;
	.reg .pred 	%p<28>;
	.reg .b32 	%r<128>;
	.reg .b32 	%f<90>;
	.reg .b64 	%rd<76>;
	.reg .b64 	%fd<7>;

	mov.u64 	%SPL, __local_depot3;
	ld.param.u64 	%rd26, [_Z13dft2d4_kernelPfS_PKfmm_param_3];
	ld.param.u64 	%rd28, [_Z13dft2d4_kernelPfS_PKfmm_param_4];
	add.u64 	%rd1, %SPL, 0;
	add.u64 	%rd2, %SPL, 0;
	mov.u32 	%r1, %ntid.x;
	mov.u32 	%r2, %ntid.y;
	mov.u32 	%r3, %tid.x;
	mov.u32 	%r42, %tid.y;
	mov.u32 	%r43, %ctaid.x;
	mad.lo.s32 	%r44, %r43, %r1, %r3;
	mov.u32 	%r45, %ctaid.y;
	mad.lo.s32 	%r46, %r45, %r2, %r42;
	cvt.s64.s32 	%rd3, %r44;
	setp.le.u64 	%p1, %rd26, %rd3;
	cvt.u64.u32 	%rd4, %r46;
	setp.le.u64 	%p2, %rd28, %rd4;
	or.pred  	%p3, %p1, %p2;
	@%p3 bra 	$L__BB3_34;
	cvt.u64.u32 	%rd5, %r2;
	and.b64  	%rd31, %rd26, -4294967296;
	setp.ne.s64 	%p4, %rd31, 0;
	@%p4 bra 	$L__BB3_3;
	cvt.u32.u64 	%r48, %rd5;
	cvt.u32.u64 	%r49, %rd26;
	div.u32 	%r50, %r49, %r48;
	cvt.u64.u32 	%rd70, %r50;
	bra.uni 	$L__BB3_4;
$L__BB3_3:
	div.u64 	%rd70, %rd26, %rd5;
$L__BB3_4:
	setp.lt.u64 	%p5, %rd26, %rd5;
	mov.f32 	%f83, 0f00000000;
	mov.f32 	%f82, %f83;
	@%p5 bra 	$L__BB3_33;
	cvt.u64.u32 	%rd9, %r1;
	and.b64  	%rd32, %rd28, -4294967296;
	setp.ne.s64 	%p6, %rd32, 0;
	@%p6 bra 	$L__BB3_7;
	cvt.u32.u64 	%r51, %rd9;
	cvt.u32.u64 	%r52, %rd28;
	div.u32 	%r53, %r52, %r51;
	cvt.u64.u32 	%rd71, %r53;
	bra.uni 	$L__BB3_8;
$L__BB3_7:
	div.u64 	%rd71, %rd28, %rd9;
$L__BB3_8:
	cvt.u32.u64 	%r55, %rd4;
	cvt.u32.u64 	%r56, %rd3;
	cvt.rn.f32.s32 	%f1, %r56;
	cvt.rn.f32.u64 	%f2, %rd26;
	cvt.rn.f32.u32 	%f3, %r55;
	cvt.rn.f32.u64 	%f4, %rd28;
	mov.f32 	%f82, 0f00000000;
	mov.b32 	%r116, 0;
	mov.f32 	%f83, %f82;
$L__BB3_9:
	setp.lt.u64 	%p7, %rd28, %rd9;
	@%p7 bra 	$L__BB3_32;
	mul.lo.s32 	%r5, %r116, %r2;
	mov.b32 	%r117, 0;
$L__BB3_11:
	ld.param.u64 	%rd69, [_Z13dft2d4_kernelPfS_PKfmm_param_2];
	mul.lo.s32 	%r7, %r117, %r1;
	add.s32 	%r59, %r7, %r3;
	cvt.u64.u32 	%rd34, %r59;
	add.s32 	%r61, %r5, %r42;
	cvt.u64.u32 	%rd35, %r61;
	mad.lo.s64 	%rd36, %rd28, %rd35, %rd34;
	cvta.to.global.u64 	%rd37, %rd69;
	shl.b64 	%rd38, %rd36, 2;
	add.s64 	%rd39, %rd37, %rd38;
	ld.global.f32 	%f32, [%rd39];
	mad.lo.s32 	%r62, %r42, %r1, %r3;
	shl.b32 	%r63, %r62, 2;
	mov.u32 	%r64, part;
	add.s32 	%r65, %r64, %r63;
	st.shared.f32 	[%r65], %f32;
	bar.sync 	0;
	mov.b32 	%r118, 0;
$L__BB3_12:
	add.s32 	%r67, %r118, %r5;
	mul.lo.s32 	%r9, %r118, %r1;
	cvt.rn.f32.u32 	%f33, %r67;
	mul.f32 	%f34, %f1, %f33;
	div.rn.f32 	%f11, %f34, %f2;
	mov.b32 	%r119, 0;
$L__BB3_13:
	add.s32 	%r68, %r119, %r7;
	add.s32 	%r69, %r119, %r9;
	shl.b32 	%r70, %r69, 2;
	mov.u32 	%r71, part;
	add.s32 	%r72, %r71, %r70;
	ld.shared.f32 	%f14, [%r72];
	cvt.rn.f32.u32 	%f35, %r68;
	mul.f32 	%f36, %f3, %f35;
	div.rn.f32 	%f37, %f36, %f4;
	add.f32 	%f38, %f11, %f37;
	cvt.f64.f32 	%fd1, %f38;
	mul.f64 	%fd2, %fd1, 0d401921FB3FA6DEFC;
	cvt.rn.f32.f64 	%f15, %fd2;
	mul.f32 	%f39, %f15, 0f3F22F983;
	cvt.rni.s32.f32 	%r127, %f39;
	cvt.rn.f32.s32 	%f40, %r127;
	fma.rn.f32 	%f41, %f40, 0fBFC90FDA, %f15;
	fma.rn.f32 	%f42, %f40, 0fB3A22168, %f41;
	fma.rn.f32 	%f85, %f40, 0fA7C234C5, %f42;
	abs.f32 	%f17, %f15;
	setp.ltu.f32 	%p8, %f17, 0f47CE4780;
	mov.u32 	%r123, %r127;
	mov.f32 	%f84, %f85;
	@%p8 bra 	$L__BB3_21;
	setp.neu.f32 	%p9, %f17, 0f7F800000;
	@%p9 bra 	$L__BB3_16;
	mov.f32 	%f45, 0f00000000;
	mul.rn.f32 	%f84, %f15, %f45;
	mov.b32 	%r123, 0;
	bra.uni 	$L__BB3_21;
$L__BB3_16:
	mov.b32 	%r12, %f15;
	shl.b32 	%r74, %r12, 8;
	or.b32  	%r13, %r74, -2147483648;
	mov.b64 	%rd74, 0;
	mov.b32 	%r120, 0;
	mov.u64 	%rd72, __cudart_i2opi_f;
	mov.u64 	%rd73, %rd2;
$L__BB3_17:
	.pragma "nounroll";
	ld.global.nc.u32 	%r75, [%rd72];
	mad.wide.u32 	%rd42, %r75, %r13, %rd74;
	shr.u64 	%rd74, %rd42, 32;
	st.local.u32 	[%rd73], %rd42;
	add.s32 	%r120, %r120, 1;
	add.s64 	%rd73, %rd73, 4;
	add.s64 	%rd72, %rd72, 4;
	setp.ne.s32 	%p10, %r120, 6;
	@%p10 bra 	$L__BB3_17;
	shr.u32 	%r76, %r12, 23;
	st.local.u32 	[%rd2+24], %rd74;
	and.b32  	%r16, %r76, 31;
	and.b32  	%r77, %r76, 224;
	add.s32 	%r78, %r77, -128;
	shr.u32 	%r79, %r78, 5;
	mul.wide.u32 	%rd43, %r79, 4;
	sub.s64 	%rd19, %rd2, %rd43;
	ld.local.u32 	%r121, [%rd19+24];
	ld.local.u32 	%r122, [%rd19+20];
	setp.eq.s32 	%p11, %r16, 0;
	@%p11 bra 	$L__BB3_20;
	shf.l.wrap.b32 	%r121, %r122, %r121, %r16;
	ld.local.u32 	%r80, [%rd19+16];
	shf.l.wrap.b32 	%r122, %r80, %r122, %r16;
$L__BB3_20:
	shr.u32 	%r81, %r121, 30;
	shf.l.wrap.b32 	%r82, %r122, %r121, 2;
	shl.b32 	%r83, %r122, 2;
	shr.u32 	%r84, %r82, 31;
	add.s32 	%r85, %r84, %r81;
	neg.s32 	%r86, %r85;
	setp.lt.s32 	%p12, %r12, 0;
	selp.b32 	%r123, %r86, %r85, %p12;
	xor.b32  	%r87, %r82, %r12;
	shr.s32 	%r88, %r82, 31;
	xor.b32  	%r89, %r88, %r82;
	xor.b32  	%r90, %r88, %r83;
	cvt.u64.u32 	%rd44, %r89;
	shl.b64 	%rd45, %rd44, 32;
	cvt.u64.u32 	%rd46, %r90;
	or.b64  	%rd47, %rd45, %rd46;
	cvt.rn.f64.s64 	%fd3, %rd47;
	mul.f64 	%fd4, %fd3, 0d3BF921FB54442D19;
	cvt.rn.f32.f64 	%f43, %fd4;
	neg.f32 	%f44, %f43;
	setp.lt.s32 	%p13, %r87, 0;
	selp.f32 	%f84, %f44, %f43, %p13;
$L__BB3_21:
	add.s32 	%r92, %r123, 1;
	mul.rn.f32 	%f46, %f84, %f84;
	and.b32  	%r93, %r123, 1;
	setp.eq.b32 	%p15, %r93, 1;
	selp.f32 	%f47, %f84, 0f3F800000, %p15;
	fma.rn.f32 	%f48, %f46, %f47, 0f00000000;
	fma.rn.f32 	%f49, %f46, 0f37CBAC00, 0fBAB607ED;
	selp.f32 	%f50, 0fB94D4153, %f49, %p15;
	selp.f32 	%f51, 0f3C0885E4, 0f3D2AAABB, %p15;
	fma.rn.f32 	%f52, %f50, %f46, %f51;
	selp.f32 	%f53, 0fBE2AAAA8, 0fBEFFFFFF, %p15;
	fma.rn.f32 	%f54, %f52, %f46, %f53;
	fma.rn.f32 	%f55, %f54, %f48, %f47;
	and.b32  	%r94, %r92, 2;
	setp.eq.s32 	%p16, %r94, 0;
	mov.f32 	%f56, 0f00000000;
	sub.f32 	%f57, %f56, %f55;
	selp.f32 	%f58, %f55, %f57, %p16;
	fma.rn.f32 	%f83, %f14, %f58, %f83;
	@%p8 bra 	$L__BB3_29;
	setp.neu.f32 	%p17, %f17, 0f7F800000;
	@%p17 bra 	$L__BB3_24;
	mov.f32 	%f61, 0f00000000;
	mul.rn.f32 	%f85, %f15, %f61;
	mov.b32 	%r127, 0;
	bra.uni 	$L__BB3_29;
$L__BB3_24:
	mov.b32 	%r25, %f15;
	shl.b32 	%r96, %r25, 8;
	or.b32  	%r26, %r96, -2147483648;
	mov.b64 	%rd75, 0;
	mov.b32 	%r124, 0;
$L__BB3_25:
	.pragma "nounroll";
	mul.wide.u32 	%rd49, %r124, 4;
	mov.u64 	%rd50, __cudart_i2opi_f;
	add.s64 	%rd51, %rd50, %rd49;
	ld.global.nc.u32 	%r97, [%rd51];
	mad.wide.u32 	%rd52, %r97, %r26, %rd75;
	shr.u64 	%rd75, %rd52, 32;
	add.s64 	%rd53, %rd1, %rd49;
	st.local.u32 	[%rd53], %rd52;
	add.s32 	%r124, %r124, 1;
	setp.ne.s32 	%p18, %r124, 6;
	@%p18 bra 	$L__BB3_25;
	shr.u32 	%r98, %r25, 23;
	st.local.u32 	[%rd1+24], %rd75;
	and.b32  	%r29, %r98, 31;
	and.b32  	%r99, %r98, 224;
	add.s32 	%r100, %r99, -128;
	shr.u32 	%r101, %r100, 5;
	mul.wide.u32 	%rd54, %r101, 4;
	sub.s64 	%rd22, %rd1, %rd54;
	ld.local.u32 	%r125, [%rd22+24];
	ld.local.u32 	%r126, [%rd22+20];
	setp.eq.s32 	%p19, %r29, 0;
	@%p19 bra 	$L__BB3_28;
	shf.l.wrap.b32 	%r125, %r126, %r125, %r29;
	ld.local.u32 	%r102, [%rd22+16];
	shf.l.wrap.b32 	%r126, %r102, %r126, %r29;
$L__BB3_28:
	shr.u32 	%r103, %r125, 30;
	shf.l.wrap.b32 	%r104, %r126, %r125, 2;
	shl.b32 	%r105, %r126, 2;
	shr.u32 	%r106, %r104, 31;
	add.s32 	%r107, %r106, %r103;
	neg.s32 	%r108, %r107;
	setp.lt.s32 	%p20, %r25, 0;
	selp.b32 	%r127, %r108, %r107, %p20;
	xor.b32  	%r109, %r104, %r25;
	shr.s32 	%r110, %r104, 31;
	xor.b32  	%r111, %r110, %r104;
	xor.b32  	%r112, %r110, %r105;
	cvt.u64.u32 	%rd55, %r111;
	shl.b64 	%rd56, %rd55, 32;
	cvt.u64.u32 	%rd57, %r112;
	or.b64  	%rd58, %rd56, %rd57;
	cvt.rn.f64.s64 	%fd5, %rd58;
	mul.f64 	%fd6, %fd5, 0d3BF921FB54442D19;
	cvt.rn.f32.f64 	%f59, %fd6;
	neg.f32 	%f60, %f59;
	setp.lt.s32 	%p21, %r109, 0;
	selp.f32 	%f85, %f60, %f59, %p21;
$L__BB3_29:
	mul.rn.f32 	%f62, %f85, %f85;
	and.b32  	%r114, %r127, 1;
	setp.eq.b32 	%p22, %r114, 1;
	selp.f32 	%f63, 0f3F800000, %f85, %p22;
	fma.rn.f32 	%f64, %f62, %f63, 0f00000000;
	fma.rn.f32 	%f65, %f62, 0f37CBAC00, 0fBAB607ED;
	selp.f32 	%f66, %f65, 0fB94D4153, %p22;
	selp.f32 	%f67, 0f3D2AAABB, 0f3C0885E4, %p22;
	fma.rn.f32 	%f68, %f66, %f62, %f67;
	selp.f32 	%f69, 0fBEFFFFFF, 0fBE2AAAA8, %p22;
	fma.rn.f32 	%f70, %f68, %f62, %f69;
	fma.rn.f32 	%f71, %f70, %f64, %f63;
	and.b32  	%r115, %r127, 2;
	setp.eq.s32 	%p23, %r115, 0;
	mov.f32 	%f72, 0f00000000;
	sub.f32 	%f73, %f72, %f71;
	selp.f32 	%f74, %f71, %f73, %p23;
	mul.f32 	%f75, %f14, %f74;
	sub.f32 	%f82, %f82, %f75;
	add.s32 	%r119, %r119, 1;
	setp.ne.s32 	%p24, %r119, %r1;
	@%p24 bra 	$L__BB3_13;
	add.s32 	%r118, %r118, 1;
	setp.ne.s32 	%p25, %r118, %r2;
	@%p25 bra 	$L__BB3_12;
	bar.sync 	0;
	add.s32 	%r117, %r117, 1;
	cvt.u64.u32 	%rd59, %r117;
	setp.gt.u64 	%p26, %rd71, %rd59;
	@%p26 bra 	$L__BB3_11;
$L__BB3_32:
	add.s32 	%r116, %r116, 1;
	cvt.u64.u32 	%rd60, %r116;
	setp.gt.u64 	%p27, %rd70, %rd60;
	@%p27 bra 	$L__BB3_9;
$L__BB3_33:
	ld.param.u64 	%rd68, [_Z13dft2d4_kernelPfS_PKfmm_param_1];
	ld.param.u64 	%rd67, [_Z13dft2d4_kernelPfS_PKfmm_param_0];
	mad.lo.s64 	%rd61, %rd28, %rd3, %rd4;
	cvta.to.global.u64 	%rd62, %rd67;
	shl.b64 	%rd63, %rd61, 2;
	add.s64 	%rd64, %rd62, %rd63;
	st.global.f32 	[%rd64], %f83;
	cvta.to.global.u64 	%rd65, %rd68;
	add.s64 	%rd66, %rd65, %rd63;
	st.global.f32 	[%rd66], %f82;
$L__BB3_34:
	ret;

}
	// .globl	_Z13idft2d_kernelPfS_PKfS1_mm
.visible .entry _Z13idft2d_kernelPfS_PKfS1_mm(
	.param .u64 .ptr .align 1 _Z13idft2d_kernelPfS_PKfS1_mm_param_0,
	.param .u64 .ptr .align 1 _Z13idft2d_kernelPfS_PKfS1_mm_param_1,
	.param .u64 .ptr .align 1 _Z13idft2d_kernelPfS_PKfS1_mm_param_2,
	.param .u64 .ptr .align 1 _Z13idft2d_kernelPfS_PKfS1_mm_param_3,
	.param .u64 _Z13idft2d_kernelPfS_PKfS1_mm_param_4,
	.param .u64 _Z13idft2d_kernelPfS_PKfS1_mm_param_5
)
{
	.local .align 4 .b8 	__local_depot4[28];
	.reg .b64 	%SP;
	.reg .b64 	%SPL;
	.reg .pred 	%p<22>;
	.reg .b32 	%r<92>;
	.reg .b32 	%f<80>;
	.reg .b64 	%rd<72>;
	.reg .b64 	%fd<7>;

	mov.u64 	%SPL, __local_depot4;
	ld.param.u64 	%rd24, [_Z13idft2d_kernelPfS_PKfS1_mm_param_3];
	ld.param.u64 	%rd25, [_Z13idft2d_kernelPfS_PKfS1_mm_param_4];
	ld.param.u64 	%rd27, [_Z13idft2d_kernelPfS_PKfS1_mm_param_5];
	add.u64 	%rd1, %SPL, 0;
	add.u64 	%rd2, %SPL, 0;
	mov.u32 	%r28, %ctaid.x;
	mov.u32 	%r29, %ntid.x;
	mov.u32 	%r30, %tid.x;
	mad.lo.s32 	%r31, %r28, %r29, %r30;
	mov.u32 	%r32, %ctaid.y;
	mov.u32 	%r33, %ntid.y;
	mov.u32 	%r34, %tid.y;
	mad.lo.s32 	%r35, %r32, %r33, %r34;
	cvt.s64.s32 	%rd3, %r31;
	setp.le.u64 	%p1, %rd25, %rd3;
	cvt.u64.u32 	%rd4, %r35;
	setp.le.u64 	%p2, %rd27, %rd4;
	or.pred  	%p3, %p1, %p2;
	@%p3 bra 	$L__BB4_22;
	cvt.rn.f32.u64 	%f1, %rd27;
	cvta.to.global.u64 	%rd5, %rd24;
	mov.f32 	%f76, 0f00000000;
	mov.b64 	%rd66, 0;
	cvt.u32.u64 	%r38, %rd3;
	cvt.rn.f32.s32 	%f21, %r38;
	cvt.rn.f32.u64 	%f23, %rd25;
	cvt.u32.u64 	%r40, %rd4;
	mov.f32 	%f77, %f76;
$L__BB4_2:
	cvt.u32.u64 	%r37, %rd66;
	cvt.rn.f32.u32 	%f20, %r37;
	mul.f32 	%f22, %f21, %f20;
	div.rn.f32 	%f4, %f22, %f23;
	mul.lo.s64 	%rd7, %rd66, %rd27;
	mov.b64 	%rd67, 0;
$L__BB4_3:
	cvt.u32.u64 	%r39, %rd67;
	cvt.rn.f32.u32 	%f24, %r39;
	cvt.rn.f32.u32 	%f25, %r40;
	mul.f32 	%f26, %f25, %f24;
	div.rn.f32 	%f27, %f26, %f1;
	add.f32 	%f28, %f4, %f27;
	cvt.f64.f32 	%fd1, %f28;
	mul.f64 	%fd2, %fd1, 0d401921FB3FA6DEFC;
	cvt.rn.f32.f64 	%f7, %fd2;
	mul.f32 	%f29, %f7, 0f3F22F983;
	cvt.rni.s32.f32 	%r91, %f29;
	cvt.rn.f32.s32 	%f30, %r91;
	fma.rn.f32 	%f31, %f30, 0fBFC90FDA, %f7;
	fma.rn.f32 	%f32, %f30, 0fB3A22168, %f31;
	fma.rn.f32 	%f79, %f30, 0fA7C234C5, %f32;
	abs.f32 	%f9, %f7;
	setp.ltu.f32 	%p4, %f9, 0f47CE4780;
	mov.u32 	%r87, %r91;
	mov.f32 	%f78, %f79;
	@%p4 bra 	$L__BB4_11;
	setp.neu.f32 	%p5, %f9, 0f7F800000;
	@%p5 bra 	$L__BB4_6;
	mov.f32 	%f35, 0f00000000;
	mul.rn.f32 	%f78, %f7, %f35;
	mov.b32 	%r87, 0;
	bra.uni 	$L__BB4_11;
$L__BB4_6:
	mov.b32 	%r2, %f7;
	shl.b32 	%r42, %r2, 8;
	or.b32  	%r3, %r42, -2147483648;
	mov.b64 	%rd70, 0;
	mov.b32 	%r84, 0;
	mov.u64 	%rd68, __cudart_i2opi_f;
	mov.u64 	%rd69, %rd2;
$L__BB4_7:
	.pragma "nounroll";
	ld.global.nc.u32 	%r43, [%rd68];
	mad.wide.u32 	%rd34, %r43, %r3, %rd70;
	shr.u64 	%rd70, %rd34, 32;
	st.local.u32 	[%rd69], %rd34;
	add.s32 	%r84, %r84, 1;
	add.s64 	%rd69, %rd69, 4;
	add.s64 	%rd68, %rd68, 4;
	setp.ne.s32 	%p6, %r84, 6;
	@%p6 bra 	$L__BB4_7;
	shr.u32 	%r44, %r2, 23;
	st.local.u32 	[%rd2+24], %rd70;
	and.b32  	%r6, %r44, 31;
	and.b32  	%r45, %r44, 224;
	add.s32 	%r46, %r45, -128;
	shr.u32 	%r47, %r46, 5;
	mul.wide.u32 	%rd35, %r47, 4;
	sub.s64 	%rd15, %rd2, %rd35;
	ld.local.u32 	%r85, [%rd15+24];
	ld.local.u32 	%r86, [%rd15+20];
	setp.eq.s32 	%p7, %r6, 0;
	@%p7 bra 	$L__BB4_10;
	shf.l.wrap.b32 	%r85, %r86, %r85, %r6;
	ld.local.u32 	%r48, [%rd15+16];
	shf.l.wrap.b32 	%r86, %r48, %r86, %r6;
$L__BB4_10:
	shr.u32 	%r49, %r85, 30;
	shf.l.wrap.b32 	%r50, %r86, %r85, 2;
	shl.b32 	%r51, %r86, 2;
	shr.u32 	%r52, %r50, 31;
	add.s32 	%r53, %r52, %r49;
	neg.s32 	%r54, %r53;
	setp.lt.s32 	%p8, %r2, 0;
	selp.b32 	%r87, %r54, %r53, %p8;
	xor.b32  	%r55, %r50, %r2;
	shr.s32 	%r56, %r50, 31;
	xor.b32  	%r57, %r56, %r50;
	xor.b32  	%r58, %r56, %r51;
	cvt.u64.u32 	%rd36, %r57;
	shl.b64 	%rd37, %rd36, 32;
	cvt.u64.u32 	%rd38, %r58;
	or.b64  	%rd39, %rd37, %rd38;
	cvt.rn.f64.s64 	%fd3, %rd39;
	mul.f64 	%fd4, %fd3, 0d3BF921FB54442D19;
	cvt.rn.f32.f64 	%f33, %fd4;
	neg.f32 	%f34, %f33;
	setp.lt.s32 	%p9, %r55, 0;
	selp.f32 	%f78, %f34, %f33, %p9;
$L__BB4_11:
	setp.ltu.f32 	%p10, %f9, 0f47CE4780;
	add.s32 	%r60, %r87, 1;
	mul.rn.f32 	%f36, %f78, %f78;
	and.b32  	%r61, %r87, 1;
	setp.eq.b32 	%p11, %r61, 1;
	selp.f32 	%f37, %f78, 0f3F800000, %p11;
	fma.rn.f32 	%f38, %f36, %f37, 0f00000000;
	fma.rn.f32 	%f39, %f36, 0f37CBAC00, 0fBAB607ED;
	selp.f32 	%f40, 0fB94D4153, %f39, %p11;
	selp.f32 	%f41, 0f3C0885E4, 0f3D2AAABB, %p11;
	fma.rn.f32 	%f42, %f40, %f36, %f41;
	selp.f32 	%f43, 0fBE2AAAA8, 0fBEFFFFFF, %p11;
	fma.rn.f32 	%f44, %f42, %f36, %f43;
	fma.rn.f32 	%f45, %f44, %f38, %f37;
	and.b32  	%r62, %r60, 2;
	setp.eq.s32 	%p12, %r62, 0;
	mov.f32 	%f46, 0f00000000;
	sub.f32 	%f47, %f46, %f45;
	selp.f32 	%f13, %f45, %f47, %p12;
	@%p10 bra 	$L__BB4_19;
	setp.neu.f32 	%p13, %f9, 0f7F800000;
	@%p13 bra 	$L__BB4_14;
	mov.f32 	%f50, 0f00000000;
	mul.rn.f32 	%f79, %f7, %f50;
	mov.b32 	%r91, 0;
	bra.uni 	$L__BB4_19;
$L__BB4_14:
	mov.b32 	%r15, %f7;
	shl.b32 	%r64, %r15, 8;
	or.b32  	%r16, %r64, -2147483648;
	mov.b64 	%rd71, 0;
	mov.b32 	%r88, 0;
$L__BB4_15:
	.pragma "nounroll";
	mul.wide.u32 	%rd41, %r88, 4;
	mov.u64 	%rd42, __cudart_i2opi_f;
	add.s64 	%rd43, %rd42, %rd41;
	ld.global.nc.u32 	%r65, [%rd43];
	mad.wide.u32 	%rd44, %r65, %r16, %rd71;
	shr.u64 	%rd71, %rd44, 32;
	add.s64 	%rd45, %rd1, %rd41;
	st.local.u32 	[%rd45], %rd44;
	add.s32 	%r88, %r88, 1;
	setp.ne.s32 	%p14, %r88, 6;
	@%p14 bra 	$L__BB4_15;
	shr.u32 	%r66, %r15, 23;
	st.local.u32 	[%rd1+24], %rd71;
	and.b32  	%r19, %r66, 31;
	and.b32  	%r67, %r66, 224;
	add.s32 	%r68, %r67, -128;
	shr.u32 	%r69, %r68, 5;
	mul.wide.u32 	%rd46, %r69, 4;
	sub.s64 	%rd18, %rd1, %rd46;
	ld.local.u32 	%r89, [%rd18+24];
	ld.local.u32 	%r90, [%rd18+20];
	setp.eq.s32 	%p15, %r19, 0;
	@%p15 bra 	$L__BB4_18;
	shf.l.wrap.b32 	%r89, %r90, %r89, %r19;
	ld.local.u32 	%r70, [%rd18+16];
	shf.l.wrap.b32 	%r90, %r70, %r90, %r19;
$L__BB4_18:
	shr.u32 	%r71, %r89, 30;
	shf.l.wrap.b32 	%r72, %r90, %r89, 2;
	shl.b32 	%r73, %r90, 2;
	shr.u32 	%r74, %r72, 31;
	add.s32 	%r75, %r74, %r71;
	neg.s32 	%r76, %r75;
	setp.lt.s32 	%p16, %r15, 0;
	selp.b32 	%r91, %r76, %r75, %p16;
	xor.b32  	%r77, %r72, %r15;
	shr.s32 	%r78, %r72, 31;
	xor.b32  	%r79, %r78, %r72;
	xor.b32  	%r80, %r78, %r73;
	cvt.u64.u32 	%rd47, %r79;
	shl.b64 	%rd48, %rd47, 32;
	cvt.u64.u32 	%rd49, %r80;
	or.b64  	%rd50, %rd48, %rd49;
	cvt.rn.f64.s64 	%fd5, %rd50;
	mul.f64 	%fd6, %fd5, 0d3BF921FB54442D19;
	cvt.rn.f32.f64 	%f48, %fd6;
	neg.f32 	%f49, %f48;
	setp.lt.s32 	%p17, %r77, 0;
	selp.f32 	%f79, %f49, %f48, %p17;
$L__BB4_19:
	ld.param.u64 	%rd65, [_Z13idft2d_kernelPfS_PKfS1_mm_param_2];
	mul.rn.f32 	%f51, %f79, %f79;
	and.b32  	%r82, %r91, 1;
	setp.eq.b32 	%p18, %r82, 1;
	selp.f32 	%f52, 0f3F800000, %f79, %p18;
	fma.rn.f32 	%f53, %f51, %f52, 0f00000000;
	fma.rn.f32 	%f54, %f51, 0f37CBAC00, 0fBAB607ED;
	selp.f32 	%f55, %f54, 0fB94D4153, %p18;
	selp.f32 	%f56, 0f3D2AAABB, 0f3C0885E4, %p18;
	fma.rn.f32 	%f57, %f55, %f51, %f56;
	selp.f32 	%f58, 0fBEFFFFFF, 0fBE2AAAA8, %p18;
	fma.rn.f32 	%f59, %f57, %f51, %f58;
	fma.rn.f32 	%f60, %f59, %f53, %f52;
	and.b32  	%r83, %r91, 2;
	setp.eq.s32 	%p19, %r83, 0;
	mov.f32 	%f61, 0f00000000;
	sub.f32 	%f62, %f61, %f60;
	selp.f32 	%f63, %f60, %f62, %p19;
	add.s64 	%rd51, %rd67, %rd7;
	cvta.to.global.u64 	%rd52, %rd65;
	shl.b64 	%rd53, %rd51, 2;
	add.s64 	%rd54, %rd52, %rd53;
	ld.global.f32 	%f64, [%rd54];
	mul.f32 	%f65, %f13, %f64;
	add.s64 	%rd55, %rd5, %rd53;
	ld.global.f32 	%f66, [%rd55];
	mul.f32 	%f67, %f66, %f63;
	sub.f32 	%f68, %f65, %f67;
	add.f32 	%f77, %f77, %f68;
	mul.f32 	%f69, %f64, %f63;
	fma.rn.f32 	%f70, %f13, %f66, %f69;
	add.f32 	%f76, %f76, %f70;
	add.s64 	%rd67, %rd67, 1;
	setp.gt.u64 	%p20, %rd27, %rd67;
	@%p20 bra 	$L__BB4_3;
	add.s64 	%rd66, %rd66, 1;
	setp.gt.u64 	%p21, %rd25, %rd66;
	@%p21 bra 	$L__BB4_2;
	ld.param.u64 	%rd64, [_Z13idft2d_kernelPfS_PKfS1_mm_param_1];
	ld.param.u64 	%rd63, [_Z13idft2d_kernelPfS_PKfS1_mm_param_0];
	mul.lo.s64 	%rd56, %rd27, %rd25;
	cvt.rn.f32.u64 	%f71, %rd56;
	div.rn.f32 	%f72, %f77, %f71;
	div.rn.f32 	%f73, %f76, %f71;
	mad.lo.s64 	%rd57, %rd27, %rd3, %rd4;
	cvta.to.global.u64 	%rd58, %rd63;
	shl.b64 	%rd59, %rd57, 2;
	add.s64 	%rd60, %rd58, %rd59;
	st.global.f32 	[%rd60], %f72;
	cvta.to.global.u64 	%rd61, %rd64;
	add.s64 	%rd62, %rd61, %rd59;
	st.global.f32 	[%rd62], %f73;
$L__BB4_22:
	ret;

}
	// .globl	_Z14idft2d2_kernelPfS_PKfS1_mm
.visible .entry _Z14idft2d2_kernelPfS_PKfS1_mm(
	.param .u64 .ptr .align 1 _Z14idft2d2_kernelPfS_PKfS1_mm_param_0,
	.param .u64 .ptr .align 1 _Z14idft2d2_kernelPfS_PKfS1_mm_param_1,
	.param .u64 .ptr .align 1 _Z14idft2d2_kernelPfS_PKfS1_mm_param_2,
	.param .u64 .ptr .align 1 _Z14idft2d2_kernelPfS_PKfS1_mm_param_3,
	.param .u64 _Z14idft2d2_kernelPfS_PKfS1_mm_param_4,
	.param .u64 _Z14idft2d2_kernelPfS_PKfS1_mm_param_5
)
{
	.local .align 4 .b8 	__local_depot5[28];
	.reg .b64 	%SP;
	.reg .b64 	%SPL;
	.reg .pred 	%p<28>;
	.reg .b32 	%r<137>;
	.reg .b32 	%f<99>;
	.reg .b64 	%rd<81>;
	.reg .b64 	%fd<7>;

	mov.u64 	%SPL, __local_depot5;
	ld.param.u64 	%rd27, [_Z14idft2d2_kernelPfS_PKfS1_mm_param_4];
	ld.param.u64 	%rd29, [_Z14idft2d2_kernelPfS_PKfS1_mm_param_5];
	add.u64 	%rd1, %SPL, 0;
	add.u64 	%rd2, %SPL, 0;
	mov.u32 	%r1, %ntid.x;
	mov.u32 	%r2, %ntid.y;
	mov.u32 	%r41, %tid.x;
	mov.u32 	%r42, %tid.y;
	mov.u32 	%r43, %ctaid.x;
	mad.lo.s32 	%r44, %r43, %r1, %r41;
	mov.u32 	%r45, %ctaid.y;
	mad.lo.s32 	%r46, %r45, %r2, %r42;
	cvt.s64.s32 	%rd3, %r44;
	setp.le.u64 	%p1, %rd27, %rd3;
	cvt.u64.u32 	%rd4, %r46;
	setp.le.u64 	%p2, %rd29, %rd4;
	or.pred  	%p3, %p1, %p2;
	@%p3 bra 	$L__BB5_34;
	cvt.u64.u32 	%rd5, %r2;
	and.b64  	%rd32, %rd27, -4294967296;
	setp.ne.s64 	%p4, %rd32, 0;
	@%p4 bra 	$L__BB5_3;
	cvt.u32.u64 	%r48, %rd5;
	cvt.u32.u64 	%r49, %rd27;
	div.u32 	%r50, %r49, %r48;
	cvt.u64.u32 	%rd75, %r50;
	bra.uni 	$L__BB5_4;
$L__BB5_3:
	div.u64 	%rd75, %rd27, %rd5;
$L__BB5_4:
	setp.lt.u64 	%p5, %rd27, %rd5;
	mov.f32 	%f92, 0f00000000;
	mov.f32 	%f91, %f92;
	@%p5 bra 	$L__BB5_33;
	cvt.u64.u32 	%rd9, %r1;
	and.b64  	%rd33, %rd29, -4294967296;
	setp.ne.s64 	%p6, %rd33, 0;
	@%p6 bra 	$L__BB5_7;
	cvt.u32.u64 	%r51, %rd9;
	cvt.u32.u64 	%r52, %rd29;
	div.u32 	%r53, %r52, %r51;
	cvt.u64.u32 	%rd76, %r53;
	bra.uni 	$L__BB5_8;
$L__BB5_7:
	div.u64 	%rd76, %rd29, %rd9;
$L__BB5_8:
	cvt.u32.u64 	%r55, %rd4;
	cvt.u32.u64 	%r56, %rd3;
	shl.b32 	%r3, %r1, 2;
	cvt.rn.f32.s32 	%f1, %r56;
	cvt.rn.f32.u64 	%f2, %rd27;
	cvt.rn.f32.u32 	%f3, %r55;
	cvt.rn.f32.u64 	%f4, %rd29;
	mov.f32 	%f91, 0f00000000;
	mov.b32 	%r125, 0;
	mov.f32 	%f92, %f91;
$L__BB5_9:
	setp.lt.u64 	%p7, %rd29, %rd9;
	@%p7 bra 	$L__BB5_32;
	mul.lo.s32 	%r5, %r125, %r2;
	mov.b32 	%r126, 0;
$L__BB5_11:
	ld.param.u64 	%rd74, [_Z14idft2d2_kernelPfS_PKfS1_mm_param_3];
	ld.param.u64 	%rd73, [_Z14idft2d2_kernelPfS_PKfS1_mm_param_2];
	mul.lo.s32 	%r7, %r126, %r1;
	mov.u32 	%r59, %tid.x;
	add.s32 	%r60, %r7, %r59;
	cvt.u64.u32 	%rd35, %r60;
	mov.u32 	%r61, %tid.y;
	add.s32 	%r62, %r5, %r61;
	cvt.u64.u32 	%rd36, %r62;
	mad.lo.s64 	%rd37, %rd29, %rd36, %rd35;
	cvta.to.global.u64 	%rd38, %rd73;
	shl.b64 	%rd39, %rd37, 2;
	add.s64 	%rd40, %rd38, %rd39;
	ld.global.f32 	%f32, [%rd40];
	mul.lo.s32 	%r63, %r61, %r1;
	shl.b32 	%r64, %r63, 1;
	add.s32 	%r65, %r64, %r59;
	shl.b32 	%r66, %r65, 2;
	mov.u32 	%r67, part;
	add.s32 	%r68, %r67, %r66;
	st.shared.f32 	[%r68], %f32;
	cvta.to.global.u64 	%rd41, %rd74;
	add.s64 	%rd42, %rd41, %rd39;
	ld.global.f32 	%f33, [%rd42];
	add.s32 	%r69, %r68, %r3;
	st.shared.f32 	[%r69], %f33;
	bar.sync 	0;
	mov.b32 	%r127, 0;
$L__BB5_12:
	add.s32 	%r71, %r127, %r5;
	cvt.rn.f32.u32 	%f34, %r71;
	mul.f32 	%f35, %f1, %f34;
	div.rn.f32 	%f11, %f35, %f2;
	mul.lo.s32 	%r72, %r127, %r1;
	shl.b32 	%r9, %r72, 1;
	mov.b32 	%r128, 0;
$L__BB5_13:
	add.s32 	%r73, %r128, %r7;
	cvt.rn.f32.u32 	%f36, %r73;
	mul.f32 	%f37, %f3, %f36;
	div.rn.f32 	%f38, %f37, %f4;
	add.f32 	%f39, %f11, %f38;
	cvt.f64.f32 	%fd1, %f39;
	mul.f64 	%fd2, %fd1, 0d401921FB3FA6DEFC;
	cvt.rn.f32.f64 	%f14, %fd2;
	mul.f32 	%f40, %f14, 0f3F22F983;
	cvt.rni.s32.f32 	%r136, %f40;
	cvt.rn.f32.s32 	%f41, %r136;
	fma.rn.f32 	%f42, %f41, 0fBFC90FDA, %f14;
	fma.rn.f32 	%f43, %f41, 0fB3A22168, %f42;
	fma.rn.f32 	%f94, %f41, 0fA7C234C5, %f43;
	abs.f32 	%f16, %f14;
	setp.ltu.f32 	%p8, %f16, 0f47CE4780;
	mov.u32 	%r132, %r136;
	mov.f32 	%f93, %f94;
	@%p8 bra 	$L__BB5_21;
	setp.neu.f32 	%p9, %f16, 0f7F800000;
	@%p9 bra 	$L__BB5_16;
	mov.f32 	%f46, 0f00000000;
	mul.rn.f32 	%f93, %f14, %f46;
	mov.b32 	%r132, 0;
	bra.uni 	$L__BB5_21;
$L__BB5_16:
	mov.b32 	%r75, %f14;
	shl.b32 	%r76, %r75, 8;
	or.b32  	%r12, %r76, -2147483648;
	mov.b64 	%rd79, 0;
	mov.b32 	%r129, 0;
	mov.u64 	%rd77, __cudart_i2opi_f;
	mov.u64 	%rd78, %rd2;
$L__BB5_17:
	.pragma "nounroll";
	ld.global.nc.u32 	%r77, [%rd77];
	mad.wide.u32 	%rd45, %r77, %r12, %rd79;
	shr.u64 	%rd79, %rd45, 32;
	st.local.u32 	[%rd78], %rd45;
	add.s32 	%r129, %r129, 1;
	add.s64 	%rd78, %rd78, 4;
	add.s64 	%rd77, %rd77, 4;
	setp.ne.s32 	%p10, %r129, 6;
	@%p10 bra 	$L__BB5_17;
	mov.b32 	%r78, %f14;
	shr.u32 	%r79, %r78, 23;
	st.local.u32 	[%rd2+24], %rd79;
	and.b32  	%r15, %r79, 31;
	and.b32  	%r80, %r79, 224;
	add.s32 	%r81, %r80, -128;
	shr.u32 	%r82, %r81, 5;
	mul.wide.u32 	%rd46, %r82, 4;
	sub.s64 	%rd19, %rd2, %rd46;
	ld.local.u32 	%r130, [%rd19+24];
	ld.local.u32 	%r131, [%rd19+20];
	setp.eq.s32 	%p11, %r15, 0;
	@%p11 bra 	$L__BB5_20;
	shf.l.wrap.b32 	%r130, %r131, %r130, %r15;
	ld.local.u32 	%r83, [%rd19+16];
	shf.l.wrap.b32 	%r131, %r83, %r131, %r15;
$L__BB5_20:
	shr.u32 	%r84, %r130, 30;
	shf.l.wrap.b32 	%r85, %r131, %r130, 2;
	shl.b32 	%r86, %r131, 2;
	shr.u32 	%r87, %r85, 31;
	add.s32 	%r88, %r87, %r84;
	neg.s32 	%r89, %r88;
	setp.lt.s32 	%p12, %r78, 0;
	selp.b32 	%r132, %r89, %r88, %p12;
	xor.b32  	%r91, %r85, %r78;
	shr.s32 	%r92, %r85, 31;
	xor.b32  	%r93, %r92, %r85;
	xor.b32  	%r94, %r92, %r86;
	cvt.u64.u32 	%rd47, %r93;
	shl.b64 	%rd48, %rd47, 32;
	cvt.u64.u32 	%rd49, %r94;
	or.b64  	%rd50, %rd48, %rd49;
	cvt.rn.f64.s64 	%fd3, %rd50;
	mul.f64 	%fd4, %fd3, 0d3BF921FB54442D19;
	cvt.rn.f32.f64 	%f44, %fd4;
	neg.f32 	%f45, %f44;
	setp.lt.s32 	%p13, %r91, 0;
	selp.f32 	%f93, %f45, %f44, %p13;
$L__BB5_21:
	add.s32 	%r96, %r132, 1;
	mul.rn.f32 	%f47, %f93, %f93;
	and.b32  	%r97, %r132, 1;
	setp.eq.b32 	%p15, %r97, 1;
	selp.f32 	%f48, %f93, 0f3F800000, %p15;
	fma.rn.f32 	%f49, %f47, %f48, 0f00000000;
	fma.rn.f32 	%f50, %f47, 0f37CBAC00, 0fBAB607ED;
	selp.f32 	%f51, 0fB94D4153, %f50, %p15;
	selp.f32 	%f52, 0f3C0885E4, 0f3D2AAABB, %p15;
	fma.rn.f32 	%f53, %f51, %f47, %f52;
	selp.f32 	%f54, 0fBE2AAAA8, 0fBEFFFFFF, %p15;
	fma.rn.f32 	%f55, %f53, %f47, %f54;
	fma.rn.f32 	%f56, %f55, %f49, %f48;
	and.b32  	%r98, %r96, 2;
	setp.eq.s32 	%p16, %r98, 0;
	mov.f32 	%f57, 0f00000000;
	sub.f32 	%f58, %f57, %f56;
	selp.f32 	%f20, %f56, %f58, %p16;
	@%p8 bra 	$L__BB5_29;
	setp.neu.f32 	%p17, %f16, 0f7F800000;
	@%p17 bra 	$L__BB5_24;
	mov.f32 	%f61, 0f00000000;
	mul.rn.f32 	%f94, %f14, %f61;
	mov.b32 	%r136, 0;
	bra.uni 	$L__BB5_29;
$L__BB5_24:
	mov.b32 	%r24, %f14;
	shl.b32 	%r100, %r24, 8;
	or.b32  	%r25, %r100, -2147483648;
	mov.b64 	%rd80, 0;
	mov.b32 	%r133, 0;
$L__BB5_25:
	.pragma "nounroll";
	mul.wide.u32 	%rd52, %r133, 4;
	mov.u64 	%rd53, __cudart_i2opi_f;
	add.s64 	%rd54, %rd53, %rd52;
	ld.global.nc.u32 	%r101, [%rd54];
	mad.wide.u32 	%rd55, %r101, %r25, %rd80;
	shr.u64 	%rd80, %rd55, 32;
	add.s64 	%rd56, %rd1, %rd52;
	st.local.u32 	[%rd56], %rd55;
	add.s32 	%r133, %r133, 1;
	setp.ne.s32 	%p18, %r133, 6;
	@%p18 bra 	$L__BB5_25;
	shr.u32 	%r102, %r24, 23;
	st.local.u32 	[%rd1+24], %rd80;
	and.b32  	%r28, %r102, 31;
	and.b32  	%r103, %r102, 224;
	add.s32 	%r104, %r103, -128;
	shr.u32 	%r105, %r104, 5;
	mul.wide.u32 	%rd57, %r105, 4;
	sub.s64 	%rd22, %rd1, %rd57;
	ld.local.u32 	%r134, [%rd22+24];
	ld.local.u32 	%r135, [%rd22+20];
	setp.eq.s32 	%p19, %r28, 0;
	@%p19 bra 	$L__BB5_28;
	shf.l.wrap.b32 	%r134, %r135, %r134, %r28;
	ld.local.u32 	%r106, [%rd22+16];
	shf.l.wrap.b32 	%r135, %r106, %r135, %r28;
$L__BB5_28:
	shr.u32 	%r107, %r134, 30;
	shf.l.wrap.b32 	%r108, %r135, %r134, 2;
	shl.b32 	%r109, %r135, 2;
	shr.u32 	%r110, %r108, 31;
	add.s32 	%r111, %r110, %r107;
	neg.s32 	%r112, %r111;
	setp.lt.s32 	%p20, %r24, 0;
	selp.b32 	%r136, %r112, %r111, %p20;
	xor.b32  	%r113, %r108, %r24;
	shr.s32 	%r114, %r108, 31;
	xor.b32  	%r115, %r114, %r108;
	xor.b32  	%r116, %r114, %r109;
	cvt.u64.u32 	%rd58, %r115;
	shl.b64 	%rd59, %rd58, 32;
	cvt.u64.u32 	%rd60, %r116;
	or.b64  	%rd61, %rd59, %rd60;
	cvt.rn.f64.s64 	%fd5, %rd61;
	mul.f64 	%fd6, %fd5, 0d3BF921FB54442D19;
	cvt.rn.f32.f64 	%f59, %fd6;
	neg.f32 	%f60, %f59;
	setp.lt.s32 	%p21, %r113, 0;
	selp.f32 	%f94, %f60, %f59, %p21;
$L__BB5_29:
	mul.rn.f32 	%f62, %f94, %f94;
	and.b32  	%r118, %r136, 1;
	setp.eq.b32 	%p22, %r118, 1;
	selp.f32 	%f63, 0f3F800000, %f94, %p22;
	fma.rn.f32 	%f64, %f62, %f63, 0f00000000;
	fma.rn.f32 	%f65, %f62, 0f37CBAC00, 0fBAB607ED;
	selp.f32 	%f66, %f65, 0fB94D4153, %p22;
	selp.f32 	%f67, 0f3D2AAABB, 0f3C0885E4, %p22;
	fma.rn.f32 	%f68, %f66, %f62, %f67;
	selp.f32 	%f69, 0fBEFFFFFF, 0fBE2AAAA8, %p22;
	fma.rn.f32 	%f70, %f68, %f62, %f69;
	fma.rn.f32 	%f71, %f70, %f64, %f63;
	and.b32  	%r119, %r136, 2;
	setp.eq.s32 	%p23, %r119, 0;
	mov.f32 	%f72, 0f00000000;
	sub.f32 	%f73, %f72, %f71;
	selp.f32 	%f74, %f71, %f73, %p23;
	add.s32 	%r120, %r128, %r9;
	shl.b32 	%r121, %r120, 2;
	mov.u32 	%r122, part;
	add.s32 	%r123, %r122, %r121;
	ld.shared.f32 	%f75, [%r123];
	mul.f32 	%f76, %f20, %f75;
	add.s32 	%r124, %r123, %r3;
	ld.shared.f32 	%f77, [%r124];
	mul.f32 	%f78, %f77, %f74;
	sub.f32 	%f79, %f76, %f78;
	add.f32 	%f92, %f92, %f79;
	mul.f32 	%f80, %f75, %f74;
	fma.rn.f32 	%f81, %f20, %f77, %f80;
	add.f32 	%f91, %f91, %f81;
	add.s32 	%r128, %r128, 1;
	setp.ne.s32 	%p24, %r128, %r1;
	@%p24 bra 	$L__BB5_13;
	add.s32 	%r127, %r127, 1;
	setp.ne.s32 	%p25, %r127, %r2;
	@%p25 bra 	$L__BB5_12;
	bar.sync 	0;
	add.s32 	%r126, %r126, 1;
	cvt.u64.u32 	%rd62, %r126;
	setp.gt.u64 	%p26, %rd76, %rd62;
	@%p26 bra 	$L__BB5_11;
$L__BB5_32:
	add.s32 	%r125, %r125, 1;
	cvt.u64.u32 	%rd63, %r125;
	setp.gt.u64 	%p27, %rd75, %rd63;
	@%p27 bra 	$L__BB5_9;
$L__BB5_33:
	ld.param.u64 	%rd72, [_Z14idft2d2_kernelPfS_PKfS1_mm_param_1];
	ld.param.u64 	%rd71, [_Z14idft2d2_kernelPfS_PKfS1_mm_param_0];
	mul.lo.s64 	%rd64, %rd29, %rd27;
	cvt.rn.f32.u64 	%f82, %rd64;
	div.rn.f32 	%f83, %f92, %f82;
	div.rn.f32 	%f84, %f91, %f82;
	mad.lo.s64 	%rd65, %rd29, %rd3, %rd4;
	cvta.to.global.u64 	%rd66, %rd71;
	shl.b64 	%rd67, %rd65, 2;
	add.s64 	%rd68, %rd66, %rd67;
	st.global.f32 	[%rd68], %f83;
	cvta.to.global.u64 	%rd69, %rd72;
	add.s64 	%rd70, %rd69, %rd67;
	st.global.f32 	[%rd70], %f84;
$L__BB5_34:
	ret;

}


// ===== COMPILED SASS (sm_100) =====

	.target	sm_100

	.elftype	@"ET_EXEC"


//--------------------- .note.nv.tkinfo           --------------------------
	.section	.note.nv.tkinfo,"",@"SHT_NOTE"
	.sectionflags	@"SHF_NOTE_NV_TKINFO"
	.tkinfo
        /*0018*/ 	.word	0x00000002
        /*0030*/ 	.string	""
        /*0030*/ 	.string	"ptxas"
        /*0030*/ 	.string	"Cuda compilation tools, release 13.0, V13.0.88"
        /*0030*/ 	.string	"Build cuda_13.0.r13.0/compiler.36424714_0"
        /*0030*/ 	.string	"-arch sm_100 -m 64 "



//--------------------- .note.nv.cuinfo           --------------------------
	.section	.note.nv.cuinfo,"",@"SHT_NOTE"
	.sectionflags	@"SHF_NOTE_NV_CUINFO"
        /*0018*/ 	.short	0x0002
        /*001a*/ 	.short	0x0064
        /*001c*/ 	.short	0x0082
	.zero		2


//--------------------- .nv.info                  --------------------------
	.section	.nv.info,"",@"SHT_CUDA_INFO"
	.align	4


	//----- nvinfo : EIATTR_REGCOUNT
	.align		4
        /*0000*/ 	.byte	0x04, 0x2f
        /*0002*/ 	.short	(.L_2 - .L_1)
	.align		4
.L_1:
        /*0004*/ 	.word	index@(_Z12dft2d_kernelPfS_PKfmm)
        /*0008*/ 	.word	0x00000018


	//----- nvinfo : EIATTR_FRAME_SIZE
	.align		4
.L_2:
        /*000c*/ 	.byte	0x04, 0x11
        /*000e*/ 	.short	(.L_4 - .L_3)
	.align		4
.L_3:
        /*0010*/ 	.word	index@($__internal_7_$__cuda_sm3x_div_rn_noftz_f32_slowpath)
        /*0014*/ 	.word	0x00000020


	//----- nvinfo : EIATTR_FRAME_SIZE
	.align		4
.L_4:
        /*0018*/ 	.byte	0x04, 0x11
        /*001a*/ 	.short	(.L_6 - .L_5)
	.align		4
.L_5:
        /*001c*/ 	.word	index@(_Z12dft2d_kernelPfS_PKfmm)
        /*0020*/ 	.word	0x00000020


	//----- nvinfo : EIATTR_REGCOUNT
	.align		4
.L_6:
        /*0024*/ 	.byte	0x04, 0x2f
        /*0026*/ 	.short	(.L_8 - .L_7)
	.align		4
.L_7:
        /*0028*/ 	.word	index@(_Z13dft2d2_kernelPfS_PKfmm)
        /*002c*/ 	.word	0x00000018


	//----- nvinfo : EIATTR_FRAME_SIZE
	.align		4
.L_8:
        /*0030*/ 	.byte	0x04, 0x11
        /*0032*/ 	.short	(.L_10 - .L_9)
	.align		4
.L_9:
        /*0034*/ 	.word	index@($__internal_6_$__cuda_sm3x_div_rn_noftz_f32_slowpath)
        /*0038*/ 	.word	0x00000020


	//----- nvinfo : EIATTR_FRAME_SIZE
	.align		4
.L_10:
        /*003c*/ 	.byte	0x04, 0x11
        /*003e*/ 	.short	(.L_12 - .L_11)
	.align		4
.L_11:
        /*0040*/ 	.word	index@(_Z13dft2d2_kernelPfS_PKfmm)
        /*0044*/ 	.word	0x00000020


	//----- nvinfo : EIATTR_REGCOUNT
	.align		4
.L_12:
        /*0048*/ 	.byte	0x04, 0x2f
        /*004a*/ 	.short	(.L_14 - .L_13)
	.align		4
.L_13:
        /*004c*/ 	.word	index@(_Z13dft2d3_kernelPfS_PKfmm)
        /*0050*/ 	.word	0x0000001e


	//----- nvinfo : EIATTR_FRAME_SIZE
	.align		4
.L_14:
        /*0054*/ 	.byte	0x04, 0x11
        /*0056*/ 	.short	(.L_16 - .L_15)
	.align		4
.L_15:
        /*0058*/ 	.word	index@($__internal_5_$__cuda_sm3x_div_rn_noftz_f32_slowpath)
        /*005c*/ 	.word	0x00000020


	//----- nvinfo : EIATTR_FRAME_SIZE
	.align		4
.L_16:
        /*0060*/ 	.byte	0x04, 0x11
        /*0062*/ 	.short	(.L_18 - .L_17)
	.align		4
.L_17:
        /*0064*/ 	.word	index@(_Z13dft2d3_kernelPfS_PKfmm)
        /*0068*/ 	.word	0x00000020


	//----- nvinfo : EIATTR_REGCOUNT
	.align		4
.L_18:
        /*006c*/ 	.byte	0x04, 0x2f
        /*006e*/ 	.short	(.L_20 - .L_19)
	.align		4
.L_19:
        /*0070*/ 	.word	index@(_Z13dft2d4_kernelPfS_PKfmm)
        /*0074*/ 	.word	0x0000001e


	//----- nvinfo : EIATTR_FRAME_SIZE
	.align		4
.L_20:
        /*0078*/ 	.byte	0x04, 0x11
        /*007a*/ 	.short	(.L_22 - .L_21)
	.align		4
.L_21:
        /*007c*/ 	.word	index@($__internal_4_$__cuda_sm3x_div_rn_noftz_f32_slowpath)
        /*0080*/ 	.word	0x00000020


	//----- nvinfo : EIATTR_FRAME_SIZE
	.align		4
.L_22:
        /*0084*/ 	.byte	0x04, 0x11
        /*0086*/ 	.short	(.L_24 - .L_23)
	.align		4
.L_23:
        /*0088*/ 	.word	index@($__internal_3_$__cuda_sm20_div_u64)
        /*008c*/ 	.word	0x00000020


	//----- nvinfo : EIATTR_FRAME_SIZE
	.align		4
.L_24:
        /*0090*/ 	.byte	0x04, 0x11
        /*0092*/ 	.short	(.L_26 - .L_25)
	.align		4
.L_25:
        /*0094*/ 	.word	index@(_Z13dft2d4_kernelPfS_PKfmm)
        /*0098*/ 	.word	0x00000020


	//----- nvinfo : EIATTR_REGCOUNT
	.align		4
.L_26:
        /*009c*/ 	.byte	0x04, 0x2f
        /*009e*/ 	.short	(.L_28 - .L_27)
	.align		4
.L_27:
        /*00a0*/ 	.word	index@(_Z13idft2d_kernelPfS_PKfS1_mm)
        /*00a4*/ 	.word	0x0000001e


	//----- nvinfo : EIATTR_FRAME_SIZE
	.align		4
.L_28:
        /*00a8*/ 	.byte	0x04, 0x11
        /*00aa*/ 	.short	(.L_30 - .L_29)
	.align		4
.L_29:
        /*00ac*/ 	.word	index@($__internal_2_$__cuda_sm3x_div_rn_noftz_f32_slowpath)
        /*00b0*/ 	.word	0x00000020


	//----- nvinfo : EIATTR_FRAME_SIZE
	.align		4
.L_30:
        /*00b4*/ 	.byte	0x04, 0x11
        /*00b6*/ 	.short	(.L_32 - .L_31)
	.align		4
.L_31:
        /*00b8*/ 	.word	index@(_Z13idft2d_kernelPfS_PKfS1_mm)
        /*00bc*/ 	.word	0x00000020


	//----- nvinfo : EIATTR_REGCOUNT
	.align		4
.L_32:
        /*00c0*/ 	.byte	0x04, 0x2f
        /*00c2*/ 	.short	(.L_34 - .L_33)
	.align		4
.L_33:
        /*00c4*/ 	.word	index@(_Z14idft2d2_kernelPfS_PKfS1_mm)
        /*00c8*/ 	.word	0x0000001c


	//----- nvinfo : EIATTR_FRAME_SIZE
	.align		4
.L_34:
        /*00cc*/ 	.byte	0x04, 0x11
        /*00ce*/ 	.short	(.L_36 - .L_35)
	.align		4
.L_35:
        /*00d0*/ 	.word	index@($__internal_1_$__cuda_sm3x_div_rn_noftz_f32_slowpath)
        /*00d4*/ 	.word	0x00000020


	//----- nvinfo : EIATTR_FRAME_SIZE
	.align		4
.L_36:
        /*00d8*/ 	.byte	0x04, 0x11
        /*00da*/ 	.short	(.L_38 - .L_37)
	.align		4
.L_37:
        /*00dc*/ 	.word	index@($__internal_0_$__cuda_sm20_div_u64)
        /*00e0*/ 	.word	0x00000020


	//----- nvinfo : EIATTR_FRAME_SIZE
	.align		4
.L_38:
        /*00e4*/ 	.byte	0x04, 0x11
        /*00e6*/ 	.short	(.L_40 - .L_39)
	.align		4
.L_39:
        /*00e8*/ 	.word	index@(_Z14idft2d2_kernelPfS_PKfS1_mm)
        /*00ec*/ 	.word	0x00000020


	//----- nvinfo : EIATTR_MIN_STACK_SIZE
	.align		4
.L_40:
        /*00f0*/ 	.byte	0x04, 0x12
        /*00f2*/ 	.short	(.L_42 - .L_41)
	.align		4
.L_41:
        /*00f4*/ 	.word	index@(_Z14idft2d2_kernelPfS_PKfS1_mm)
        /*00f8*/ 	.word	0x00000020


	//----- nvinfo : EIATTR_MIN_STACK_SIZE
	.align		4
.L_42:
        /*00fc*/ 	.byte	0x04, 0x12
        /*00fe*/ 	.short	(.L_44 - .L_43)
	.align		4
.L_43:
        /*0100*/ 	.word	index@(_Z13idft2d_kernelPfS_PKfS1_mm)
        /*0104*/ 	.word	0x00000020


	//----- nvinfo : EIATTR_MIN_STACK_SIZE
	.align		4
.L_44:
        /*0108*/ 	.byte	0x04, 0x12
        /*010a*/ 	.short	(.L_46 - .L_45)
	.align		4
.L_45:
        /*010c*/ 	.word	index@(_Z13dft2d4_kernelPfS_PKfmm)
        /*0110*/ 	.word	0x00000020


	//----- nvinfo : EIATTR_MIN_STACK_SIZE
	.align		4
.L_46:
        /*0114*/ 	.byte	0x04, 0x12
        /*0116*/ 	.short	(.L_48 - .L_47)
	.align		4
.L_47:
        /*0118*/ 	.word	index@(_Z13dft2d3_kernelPfS_PKfmm)
        /*011c*/ 	.word	0x00000020


	//----- nvinfo : EIATTR_MIN_STACK_SIZE
	.align		4
.L_48:
        /*0120*/ 	.byte	0x04, 0x12
        /*0122*/ 	.short	(.L_50 - .L_49)
	.align		4
.L_49:
        /*0124*/ 	.word	index@(_Z13dft2d2_kernelPfS_PKfmm)
        /*0128*/ 	.word	0x00000020


	//----- nvinfo : EIATTR_MIN_STACK_SIZE
	.align		4
.L_50:
        /*012c*/ 	.byte	0x04, 0x12
        /*012e*/ 	.short	(.L_52 - .L_51)
	.align		4
.L_51:
        /*0130*/ 	.word	index@(_Z12dft2d_kernelPfS_PKfmm)
        /*0134*/ 	.word	0x00000020
.L_52:


//--------------------- .nv.compat                --------------------------
	.section	.nv.compat,"",@"SHT_CUDA_COMPAT_INFO"
	.align	4
        /*0000*/ 	.byte	0x02, 0x09, 0x00, 0x00, 0x02, 0x02, 0x01, 0x00, 0x02, 0x05, 0x05, 0x00, 0x03, 0x07, 0x01, 0x01
        /*0010*/ 	.byte	0x02, 0x03, 0x00, 0x00, 0x02, 0x06, 0x01, 0x00, 0x04, 0x0b, 0x08, 0x00, 0x01, 0x00, 0x00, 0x00
        /*0020*/ 	.byte	0x00, 0x00, 0x00, 0x00


//--------------------- .nv.info._Z14idft2d2_kernelPfS_PKfS1_mm --------------------------
	.section	.nv.info._Z14idft2d2_kernelPfS_PKfS1_mm,"",@"SHT_CUDA_INFO"
	.sectionflags	@""
	.align	4


	//----- nvinfo : EIATTR_CUDA_API_VERSION
	.align		4
        /*0000*/ 	.byte	0x04, 0x37
        /*0002*/ 	.short	(.L_54 - .L_53)
.L_53:
        /*0004*/ 	.word	0x00000082


	//----- nvinfo : EIATTR_KPARAM_INFO
	.align		4
.L_54:
        /*0008*/ 	.byte	0x04, 0x17
        /*000a*/ 	.short	(.L_56 - .L_55)
.L_55:
        /*000c*/ 	.word	0x00000000
        /*0010*/ 	.short	0x0005
        /*0012*/ 	.short	0x0028
        /*0014*/ 	.byte	0x00, 0xf0, 0x21, 0x00


	//----- nvinfo : EIATTR_KPARAM_INFO
	.align		4
.L_56:
        /*0018*/ 	.byte	0x04, 0x17
        /*001a*/ 	.short	(.L_58 - .L_57)
.L_57:
        /*001c*/ 	.word	0x00000000
        /*0020*/ 	.short	0x0004
        /*0022*/ 	.short	0x0020
        /*0024*/ 	.byte	0x00, 0xf0, 0x21, 0x00


	//----- nvinfo : EIATTR_KPARAM_INFO
	.align		4
.L_58:
        /*0028*/ 	.byte	0x04, 0x17
        /*002a*/ 	.short	(.L_60 - .L_59)
.L_59:
        /*002c*/ 	.word	0x00000000
        /*0030*/ 	.short	0x0003
        /*0032*/ 	.short	0x0018
        /*0034*/ 	.byte	0x00, 0xf5, 0x21, 0x00


	//----- nvinfo : EIATTR_KPARAM_INFO
	.align		4
.L_60:
        /*0038*/ 	.byte	0x04, 0x17
        /*003a*/ 	.short	(.L_62 - .L_61)
.L_61:
        /*003c*/ 	.word	0x00000000
        /*0040*/ 	.short	0x0002
        /*0042*/ 	.short	0x0010
        /*0044*/ 	.byte	0x00, 0xf5, 0x21, 0x00


	//----- nvinfo : EIATTR_KPARAM_INFO
	.align		4
.L_62:
        /*0048*/ 	.byte	0x04, 0x17
        /*004a*/ 	.short	(.L_64 - .L_63)
.L_63:
        /*004c*/ 	.word	0x00000000
        /*0050*/ 	.short	0x0001
        /*0052*/ 	.short	0x0008
        /*0054*/ 	.byte	0x00, 0xf5, 0x21, 0x00


	//----- nvinfo : EIATTR_KPARAM_INFO
	.align		4
.L_64:
        /*0058*/ 	.byte	0x04, 0x17
        /*005a*/ 	.short	(.L_66 - .L_65)
.L_65:
        /*005c*/ 	.word	0x00000000
        /*0060*/ 	.short	0x0000
        /*0062*/ 	.short	0x0000
        /*0064*/ 	.byte	0x00, 0xf5, 0x21, 0x00


	//----- nvinfo : EIATTR_SPARSE_MMA_MASK
	.align		4
.L_66:
        /*0068*/ 	.byte	0x03, 0x50
        /*006a*/ 	.short	0x0000


	//----- nvinfo : EIATTR_MAXREG_COUNT
	.align		4
        /*006c*/ 	.byte	0x03, 0x1b
        /*006e*/ 	.short	0x00ff


	//----- nvinfo : EIATTR_NUM_BARRIERS
	.align		4
        /*0070*/ 	.byte	0x02, 0x4c
        /*0072*/ 	.byte	0x01
	.zero		1


	//----- nvinfo : EIATTR_MERCURY_ISA_VERSION
	.align		4
        /*0074*/ 	.byte	0x03, 0x5f
        /*0076*/ 	.short	0x0101


	//----- nvinfo : EIATTR_VRC_CTA_INIT_COUNT
	.align		4
        /*0078*/ 	.byte	0x02, 0x4a
	.zero		1
	.zero		1


	//----- nvinfo : EIATTR_EXIT_INSTR_OFFSETS
	.align		4
        /*007c*/ 	.byte	0x04, 0x1c
        /*007e*/ 	.short	(.L_68 - .L_67)


	//   ....[0]....
.L_67:
        /*0080*/ 	.word	0x00000100


	//   ....[1]....
        /*0084*/ 	.word	0x00001950


	//----- nvinfo : EIATTR_CRS_STACK_SIZE
	.align		4
.L_68:
        /*0088*/ 	.byte	0x04, 0x1e
        /*008a*/ 	.short	(.L_70 - .L_69)
.L_69:
        /*008c*/ 	.word	0x00000000


	//----- nvinfo : EIATTR_CBANK_PARAM_SIZE
	.align		4
.L_70:
        /*0090*/ 	.byte	0x03, 0x19
        /*0092*/ 	.short	0x0030


	//----- nvinfo : EIATTR_PARAM_CBANK
	.align		4
        /*0094*/ 	.byte	0x04, 0x0a
        /*0096*/ 	.short	(.L_72 - .L_71)
	.align		4
.L_71:
        /*0098*/ 	.word	index@(.nv.constant0._Z14idft2d2_kernelPfS_PKfS1_mm)
        /*009c*/ 	.short	0x0380
        /*009e*/ 	.short	0x0030


	//----- nvinfo : EIATTR_SW_WAR
	.align		4
.L_72:
        /*00a0*/ 	.byte	0x04, 0x36
        /*00a2*/ 	.short	(.L_74 - .L_73)
.L_73:
        /*00a4*/ 	.word	0x00000008
.L_74:


//--------------------- .nv.info._Z13idft2d_kernelPfS_PKfS1_mm --------------------------
	.section	.nv.info._Z13idft2d_kernelPfS_PKfS1_mm,"",@"SHT_CUDA_INFO"
	.sectionflags	@""
	.align	4


	//----- nvinfo : EIATTR_CUDA_API_VERSION
	.align		4
        /*0000*/ 	.byte	0x04, 0x37
        /*0002*/ 	.short	(.L_76 - .L_75)
.L_75:
        /*0004*/ 	.word	0x00000082


	//----- nvinfo : EIATTR_KPARAM_INFO
	.align		4
.L_76:
        /*0008*/ 	.byte	0x04, 0x17
        /*000a*/ 	.short	(.L_78 - .L_77)
.L_77:
        /*000c*/ 	.word	0x00000000
        /*0010*/ 	.short	0x0005
        /*0012*/ 	.short	0x0028
        /*0014*/ 	.byte	0x00, 0xf0, 0x21, 0x00


	//----- nvinfo : EIATTR_KPARAM_INFO
	.align		4
.L_78:
        /*0018*/ 	.byte	0x04, 0x17
        /*001a*/ 	.short	(.L_80 - .L_79)
.L_79:
        /*001c*/ 	.word	0x00000000
        /*0020*/ 	.short	0x0004
        /*0022*/ 	.short	0x0020
        /*0024*/ 	.byte	0x00, 0xf0, 0x21, 0x00


	//----- nvinfo : EIATTR_KPARAM_INFO
	.align		4
.L_80:
        /*0028*/ 	.byte	0x04, 0x17
        /*002a*/ 	.short	(.L_82 - .L_81)
.L_81:
        /*002c*/ 	.word	0x00000000
        /*0030*/ 	.short	0x0003
        /*0032*/ 	.short	0x0018
        /*0034*/ 	.byte	0x00, 0xf5, 0x21, 0x00


	//----- nvinfo : EIATTR_KPARAM_INFO
	.align		4
.L_82:
        /*0038*/ 	.byte	0x04, 0x17
        /*003a*/ 	.short	(.L_84 - .L_83)
.L_83:
        /*003c*/ 	.word	0x00000000
        /*0040*/ 	.short	0x0002
        /*0042*/ 	.short	0x0010
        /*0044*/ 	.byte	0x00, 0xf5, 0x21, 0x00


	//----- nvinfo : EIATTR_KPARAM_INFO
	.align		4
.L_84:
        /*0048*/ 	.byte	0x04, 0x17
        /*004a*/ 	.short	(.L_86 - .L_85)
.L_85:
        /*004c*/ 	.word	0x00000000
        /*0050*/ 	.short	0x0001
        /*0052*/ 	.short	0x0008
        /*0054*/ 	.byte	0x00, 0xf5, 0x21, 0x00


	//----- nvinfo : EIATTR_KPARAM_INFO
	.align		4
.L_86:
        /*0058*/ 	.byte	0x04, 0x17
        /*005a*/ 	.short	(.L_88 - .L_87)
.L_87:
        /*005c*/ 	.word	0x00000000
        /*0060*/ 	.short	0x0000
        /*0062*/ 	.short	0x0000
        /*0064*/ 	.byte	0x00, 0xf5, 0x21, 0x00


	//----- nvinfo : EIATTR_SPARSE_MMA_MASK
	.align		4
.L_88:
        /*0068*/ 	.byte	0x03, 0x50
        /*006a*/ 	.short	0x0000


	//----- nvinfo : EIATTR_MAXREG_COUNT
	.align		4
        /*006c*/ 	.byte	0x03, 0x1b
        /*006e*/ 	.short	0x00ff


	//----- nvinfo : EIATTR_MERCURY_ISA_VERSION
	.align		4
        /*0070*/ 	.byte	0x03, 0x5f
        /*0072*/ 	.short	0x0101


	//----- nvinfo : EIATTR_VRC_CTA_INIT_COUNT
	.align		4
        /*0074*/ 	.byte	0x02, 0x4a
	.zero		1
	.zero		1


	//----- nvinfo : EIATTR_EXIT_INSTR_OFFSETS
	.align		4
        /*0078*/ 	.byte	0x04, 0x1c
        /*007a*/ 	.short	(.L_90 - .L_89)


	//   ....[0]....
.L_89:
        /*007c*/ 	.word	0x00000100


	//   ....[1]....
        /*0080*/ 	.word	0x000012f0


	//----- nvinfo : EIATTR_CRS_STACK_SIZE
	.align		4
.L_90:
        /*0084*/ 	.byte	0x04, 0x1e
        /*0086*/ 	.short	(.L_92 - .L_91)
.L_91:
        /*0088*/ 	.word	0x00000000


	//----- nvinfo : EIATTR_CBANK_PARAM_SIZE
	.align		4
.L_92:
        /*008c*/ 	.byte	0x03, 0x19
        /*008e*/ 	.short	0x0030


	//----- nvinfo : EIATTR_PARAM_CBANK
	.align		4
        /*0090*/ 	.byte	0x04, 0x0a
        /*0092*/ 	.short	(.L_94 - .L_93)
	.align		4
.L_93:
        /*0094*/ 	.word	index@(.nv.constant0._Z13idft2d_kernelPfS_PKfS1_mm)
        /*0098*/ 	.short	0x0380
        /*009a*/ 	.short	0x0030


	//----- nvinfo : EIATTR_SW_WAR
	.align		4
.L_94:
        /*009c*/ 	.byte	0x04, 0x36
        /*009e*/ 	.short	(.L_96 - .L_95)
.L_95:
        /*00a0*/ 	.word	0x00000008
.L_96:


//--------------------- .nv.info._Z13dft2d4_kernelPfS_PKfmm --------------------------
	.section	.nv.info._Z13dft2d4_kernelPfS_PKfmm,"",@"SHT_CUDA_INFO"
	.sectionflags	@""
	.align	4


	//----- nvinfo : EIATTR_CUDA_API_VERSION
	.align		4
        /*0000*/ 	.byte	0x04, 0x37
        /*0002*/ 	.short	(.L_98 - .L_97)
.L_97:
        /*0004*/ 	.word	0x00000082


	//----- nvinfo : EIATTR_KPARAM_INFO
	.align		4
.L_98:
        /*0008*/ 	.byte	0x04, 0x17
        /*000a*/ 	.short	(.L_100 - .L_99)
.L_99:
        /*000c*/ 	.word	0x00000000
        /*0010*/ 	.short	0x0004
        /*0012*/ 	.short	0x0020
        /*0014*/ 	.byte	0x00, 0xf0, 0x21, 0x00


	//----- nvinfo : EIATTR_KPARAM_INFO
	.align		4
.L_100:
        /*0018*/ 	.byte	0x04, 0x17
        /*001a*/ 	.short	(.L_102 - .L_101)
.L_101:
        /*001c*/ 	.word	0x00000000
        /*0020*/ 	.short	0x0003
        /*0022*/ 	.short	0x0018
        /*0024*/ 	.byte	0x00, 0xf0, 0x21, 0x00


	//----- nvinfo : EIATTR_KPARAM_INFO
	.align		4
.L_102:
        /*0028*/ 	.byte	0x04, 0x17
        /*002a*/ 	.short	(.L_104 - .L_103)
.L_103:
        /*002c*/ 	.word	0x00000000
        /*0030*/ 	.short	0x0002
        /*0032*/ 	.short	0x0010
        /*0034*/ 	.byte	0x00, 0xf5, 0x21, 0x00


	//----- nvinfo : EIATTR_KPARAM_INFO
	.align		4
.L_104:
        /*0038*/ 	.byte	0x04, 0x17
        /*003a*/ 	.short	(.L_106 - .L_105)
.L_105:
        /*003c*/ 	.word	0x00000000
        /*0040*/ 	.short	0x0001
        /*0042*/ 	.short	0x0008
        /*0044*/ 	.byte	0x00, 0xf5, 0x21, 0x00


	//----- nvinfo : EIATTR_KPARAM_INFO
	.align		4
.L_106:
        /*0048*/ 	.byte	0x04, 0x17
        /*004a*/ 	.short	(.L_108 - .L_107)
.L_107:
        /*004c*/ 	.word	0x00000000
        /*0050*/ 	.short	0x0000
        /*0052*/ 	.short	0x0000
        /*0054*/ 	.byte	0x00, 0xf5, 0x21, 0x00


	//----- nvinfo : EIATTR_SPARSE_MMA_MASK
	.align		4
.L_108:
        /*0058*/ 	.byte	0x03, 0x50
        /*005a*/ 	.short	0x0000


	//----- nvinfo : EIATTR_MAXREG_COUNT
	.align		4
        /*005c*/ 	.byte	0x03, 0x1b
        /*005e*/ 	.short	0x00ff


	//----- nvinfo : EIATTR_NUM_BARRIERS
	.align		4
        /*0060*/ 	.byte	0x02, 0x4c
        /*0062*/ 	.byte	0x01
	.zero		1


	//----- nvinfo : EIATTR_MERCURY_ISA_VERSION
	.align		4
        /*0064*/ 	.byte	0x03, 0x5f
        /*0066*/ 	.short	0x0101


	//----- nvinfo : EIATTR_VRC_CTA_INIT_COUNT
	.align		4
        /*0068*/ 	.byte	0x02, 0x4a
	.zero		1
	.zero		1


	//----- nvinfo : EIATTR_EXIT_INSTR_OFFSETS
	.align		4
        /*006c*/ 	.byte	0x04, 0x1c
        /*006e*/ 	.short	(.L_110 - .L_109)


	//   ....[0]....
.L_109:
        /*0070*/ 	.word	0x00000110


	//   ....[1]....
        /*0074*/ 	.word	0x00001630


	//----- nvinfo : EIATTR_CRS_STACK_SIZE
	.align		4
.L_110:
        /*0078*/ 	.byte	0x04, 0x1e
        /*007a*/ 	.short	(.L_112 - .L_111)
.L_111:
        /*007c*/ 	.word	0x00000000


	//----- nvinfo : EIATTR_CBANK_PARAM_SIZE
	.align		4
.L_112:
        /*0080*/ 	.byte	0x03, 0x19
        /*0082*/ 	.short	0x0028


	//----- nvinfo : EIATTR_PARAM_CBANK
	.align		4
        /*0084*/ 	.byte	0x04, 0x0a
        /*0086*/ 	.short	(.L_114 - .L_113)
	.align		4
.L_113:
        /*0088*/ 	.word	index@(.nv.constant0._Z13dft2d4_kernelPfS_PKfmm)
        /*008c*/ 	.short	0x0380
        /*008e*/ 	.short	0x0028


	//----- nvinfo : EIATTR_SW_WAR
	.align		4
.L_114:
        /*0090*/ 	.byte	0x04, 0x36
        /*0092*/ 	.short	(.L_116 - .L_115)
.L_115:
        /*0094*/ 	.word	0x00000008
.L_116:


//--------------------- .nv.info._Z13dft2d3_kernelPfS_PKfmm --------------------------
	.section	.nv.info._Z13dft2d3_kernelPfS_PKfmm,"",@"SHT_CUDA_INFO"
	.sectionflags	@""
	.align	4


	//----- nvinfo : EIATTR_CUDA_API_VERSION
	.align		4
        /*0000*/ 	.byte	0x04, 0x37
        /*0002*/ 	.short	(.L_118 - .L_117)
.L_117:
        /*0004*/ 	.word	0x00000082


	//----- nvinfo : EIATTR_KPARAM_INFO
	.align		4
.L_118:
        /*0008*/ 	.byte	0x04, 0x17
        /*000a*/ 	.short	(.L_120 - .L_119)
.L_119:
        /*000c*/ 	.word	0x00000000
        /*0010*/ 	.short	0x0004
        /*0012*/ 	.short	0x0020
        /*0014*/ 	.byte	0x00, 0xf0, 0x21, 0x00


	//----- nvinfo : EIATTR_KPARAM_INFO
	.align		4
.L_120:
        /*0018*/ 	.byte	0x04, 0x17
        /*001a*/ 	.short	(.L_122 - .L_121)
.L_121:
        /*001c*/ 	.word	0x00000000
        /*0020*/ 	.short	0x0003
        /*0022*/ 	.short	0x0018
        /*0024*/ 	.byte	0x00, 0xf0, 0x21, 0x00


	//----- nvinfo : EIATTR_KPARAM_INFO
	.align		4
.L_122:
        /*0028*/ 	.byte	0x04, 0x17
        /*002a*/ 	.short	(.L_124 - .L_123)
.L_123:
        /*002c*/ 	.word	0x00000000
        /*0030*/ 	.short	0x0002
        /*0032*/ 	.short	0x0010
        /*0034*/ 	.byte	0x00, 0xf5, 0x21, 0x00


	//----- nvinfo : EIATTR_KPARAM_INFO
	.align		4
.L_124:
        /*0038*/ 	.byte	0x04, 0x17
        /*003a*/ 	.short	(.L_126 - .L_125)
.L_125:
        /*003c*/ 	.word	0x00000000
        /*0040*/ 	.short	0x0001
        /*0042*/ 	.short	0x0008
        /*0044*/ 	.byte	0x00, 0xf5, 0x21, 0x00


	//----- nvinfo : EIATTR_KPARAM_INFO
	.align		4
.L_126:
        /*0048*/ 	.byte	0x04, 0x17
        /*004a*/ 	.short	(.L_128 - .L_127)
.L_127:
        /*004c*/ 	.word	0x00000000
        /*0050*/ 	.short	0x0000
        /*0052*/ 	.short	0x0000
        /*0054*/ 	.byte	0x00, 0xf5, 0x21, 0x00


	//----- nvinfo : EIATTR_SPARSE_MMA_MASK
	.align		4
.L_128:
        /*0058*/ 	.byte	0x03, 0x50
        /*005a*/ 	.short	0x0000


	//----- nvinfo : EIATTR_MAXREG_COUNT
	.align		4
        /*005c*/ 	.byte	0x03, 0x1b
        /*005e*/ 	.short	0x00ff


	//----- nvinfo : EIATTR_MERCURY_ISA_VERSION
	.align		4
        /*0060*/ 	.byte	0x03, 0x5f
        /*0062*/ 	.short	0x0101


	//----- nvinfo : EIATTR_VRC_CTA_INIT_COUNT
	.align		4
        /*0064*/ 	.byte	0x02, 0x4a
	.zero		1
	.zero		1


	//----- nvinfo : EIATTR_EXIT_INSTR_OFFSETS
	.align		4
        /*0068*/ 	.byte	0x04, 0x1c
        /*006a*/ 	.short	(.L_130 - .L_129)


	//   ....[0]....
.L_129:
        /*006c*/ 	.word	0x00000110


	//   ....[1]....
        /*0070*/ 	.word	0x00001030


	//----- nvinfo : EIATTR_CRS_STACK_SIZE
	.align		4
.L_130:
        /*0074*/ 	.byte	0x04, 0x1e
        /*0076*/ 	.short	(.L_132 - .L_131)
.L_131:
        /*0078*/ 	.word	0x00000000


	//----- nvinfo : EIATTR_CBANK_PARAM_SIZE
	.align		4
.L_132:
        /*007c*/ 	.byte	0x03, 0x19
        /*007e*/ 	.short	0x0028


	//----- nvinfo : EIATTR_PARAM_CBANK
	.align		4
        /*0080*/ 	.byte	0x04, 0x0a
        /*0082*/ 	.short	(.L_134 - .L_133)
	.align		4
.L_133:
        /*0084*/ 	.word	index@(.nv.constant0._Z13dft2d3_kernelPfS_PKfmm)
        /*0088*/ 	.short	0x0380
        /*008a*/ 	.short	0x0028


	//----- nvinfo : EIATTR_SW_WAR
	.align		4
.L_134:
        /*008c*/ 	.byte	0x04, 0x36
        /*008e*/ 	.short	(.L_136 - .L_135)
.L_135:
        /*0090*/ 	.word	0x00000008
.L_136:


//--------------------- .nv.info._Z13dft2d2_kernelPfS_PKfmm --------------------------
	.section	.nv.info._Z13dft2d2_kernelPfS_PKfmm,"",@"SHT_CUDA_INFO"
	.sectionflags	@""
	.align	4


	//----- nvinfo : EIATTR_CUDA_API_VERSION
	.align		4
        /*0000*/ 	.byte	0x04, 0x37
        /*0002*/ 	.short	(.L_138 - .L_137)
.L_137:
        /*0004*/ 	.word	0x00000082


	//----- nvinfo : EIATTR_KPARAM_INFO
	.align		4
.L_138:
        /*0008*/ 	.byte	0x04, 0x17
        /*000a*/ 	.short	(.L_140 - .L_139)
.L_139:
        /*000c*/ 	.word	0x00000000
        /*0010*/ 	.short	0x0004
        /*0012*/ 	.short	0x0020
        /*0014*/ 	.byte	0x00, 0xf0, 0x21, 0x00


	//----- nvinfo : EIATTR_KPARAM_INFO
	.align		4
.L_140:
        /*0018*/ 	.byte	0x04, 0x17
        /*001a*/ 	.short	(.L_142 - .L_141)
.L_141:
        /*001c*/ 	.word	0x00000000
        /*0020*/ 	.short	0x0003
        /*0022*/ 	.short	0x0018
        /*0024*/ 	.byte	0x00, 0xf0, 0x21, 0x00


	//----- nvinfo : EIATTR_KPARAM_INFO
	.align		4
.L_142:
        /*0028*/ 	.byte	0x04, 0x17
        /*002a*/ 	.short	(.L_144 - .L_143)
.L_143:
        /*002c*/ 	.word	0x00000000
        /*0030*/ 	.short	0x0002
        /*0032*/ 	.short	0x0010
        /*0034*/ 	.byte	0x00, 0xf5, 0x21, 0x00


	//----- nvinfo : EIATTR_KPARAM_INFO
	.align		4
.L_144:
        /*0038*/ 	.byte	0x04, 0x17
        /*003a*/ 	.short	(.L_146 - .L_145)
.L_145:
        /*003c*/ 	.word	0x00000000
        /*0040*/ 	.short	0x0001
        /*0042*/ 	.short	0x0008
        /*0044*/ 	.byte	0x00, 0xf5, 0x21, 0x00


	//----- nvinfo : EIATTR_KPARAM_INFO
	.align		4
.L_146:
        /*0048*/ 	.byte	0x04, 0x17
        /*004a*/ 	.short	(.L_148 - .L_147)
.L_147:
        /*004c*/ 	.word	0x00000000
        /*0050*/ 	.short	0x0000
        /*0052*/ 	.short	0x0000
        /*0054*/ 	.byte	0x00, 0xf5, 0x21, 0x00


	//----- nvinfo : EIATTR_SPARSE_MMA_MASK
	.align		4
.L_148:
        /*0058*/ 	.byte	0x03, 0x50
        /*005a*/ 	.short	0x0000


	//----- nvinfo : EIATTR_MAXREG_COUNT
	.align		4
        /*005c*/ 	.byte	0x03, 0x1b
        /*005e*/ 	.short	0x00ff


	//----- nvinfo : EIATTR_MERCURY_ISA_VERSION
	.align		4
        /*0060*/ 	.byte	0x03, 0x5f
        /*0062*/ 	.short	0x0101


	//----- nvinfo : EIATTR_VRC_CTA_INIT_COUNT
	.align		4
        /*0064*/ 	.byte	0x02, 0x4a
	.zero		1
	.zero		1


	//----- nvinfo : EIATTR_EXIT_INSTR_OFFSETS
	.align		4
        /*0068*/ 	.byte	0x04, 0x1c
        /*006a*/ 	.short	(.L_150 - .L_149)


	//   ....[0]....
.L_149:
        /*006c*/ 	.word	0x00000110


	//   ....[1]....
        /*0070*/ 	.word	0x00001040


	//----- nvinfo : EIATTR_CRS_STACK_SIZE
	.align		4
.L_150:
        /*0074*/ 	.byte	0x04, 0x1e
        /*0076*/ 	.short	(.L_152 - .L_151)
.L_151:
        /*0078*/ 	.word	0x00000000


	//----- nvinfo : EIATTR_CBANK_PARAM_SIZE
	.align		4
.L_152:
        /*007c*/ 	.byte	0x03, 0x19
        /*007e*/ 	.short	0x0028


	//----- nvinfo : EIATTR_PARAM_CBANK
	.align		4
        /*0080*/ 	.byte	0x04, 0x0a
        /*0082*/ 	.short	(.L_154 - .L_153)
	.align		4
.L_153:
        /*0084*/ 	.word	index@(.nv.constant0._Z13dft2d2_kernelPfS_PKfmm)
        /*0088*/ 	.short	0x0380
        /*008a*/ 	.short	0x0028


	//----- nvinfo : EIATTR_SW_WAR
	.align		4
.L_154:
        /*008c*/ 	.byte	0x04, 0x36
        /*008e*/ 	.short	(.L_156 - .L_155)
.L_155:
        /*0090*/ 	.word	0x00000008
.L_156:


//--------------------- .nv.info._Z12dft2d_kernelPfS_PKfmm --------------------------
	.section	.nv.info._Z12dft2d_kernelPfS_PKfmm,"",@"SHT_CUDA_INFO"
	.sectionflags	@""
	.align	4


	//----- nvinfo : EIATTR_CUDA_API_VERSION
	.align		4
        /*0000*/ 	.byte	0x04, 0x37
        /*0002*/ 	.short	(.L_158 - .L_157)
.L_157:
        /*0004*/ 	.word	0x00000082


	//----- nvinfo : EIATTR_KPARAM_INFO
	.align		4
.L_158:
        /*0008*/ 	.byte	0x04, 0x17
        /*000a*/ 	.short	(.L_160 - .L_159)
.L_159:
        /*000c*/ 	.word	0x00000000
        /*0010*/ 	.short	0x0004
        /*0012*/ 	.short	0x0020
        /*0014*/ 	.byte	0x00, 0xf0, 0x21, 0x00


	//----- nvinfo : EIATTR_KPARAM_INFO
	.align		4
.L_160:
        /*0018*/ 	.byte	0x04, 0x17
        /*001a*/ 	.short	(.L_162 - .L_161)
.L_161:
        /*001c*/ 	.word	0x00000000
        /*0020*/ 	.short	0x0003
        /*0022*/ 	.short	0x0018
        /*0024*/ 	.byte	0x00, 0xf0, 0x21, 0x00


	//----- nvinfo : EIATTR_KPARAM_INFO
	.align		4
.L_162:
        /*0028*/ 	.byte	0x04, 0x17
        /*002a*/ 	.short	(.L_164 - .L_163)
.L_163:
        /*002c*/ 	.word	0x00000000
        /*0030*/ 	.short	0x0002
        /*0032*/ 	.short	0x0010
        /*0034*/ 	.byte	0x00, 0xf5, 0x21, 0x00


	//----- nvinfo : EIATTR_KPARAM_INFO
	.align		4
.L_164:
        /*0038*/ 	.byte	0x04, 0x17
        /*003a*/ 	.short	(.L_166 - .L_165)
.L_165:
        /*003c*/ 	.word	0x00000000
        /*0040*/ 	.short	0x0001
        /*0042*/ 	.short	0x0008
        /*0044*/ 	.byte	0x00, 0xf5, 0x21, 0x00


	//----- nvinfo : EIATTR_KPARAM_INFO
	.align		4
.L_166:
        /*0048*/ 	.byte	0x04, 0x17
        /*004a*/ 	.short	(.L_168 - .L_167)
.L_167:
        /*004c*/ 	.word	0x00000000
        /*0050*/ 	.short	0x0000
        /*0052*/ 	.short	0x0000
        /*0054*/ 	.byte	0x00, 0xf5, 0x21, 0x00


	//----- nvinfo : EIATTR_SPARSE_MMA_MASK
	.align		4
.L_168:
        /*0058*/ 	.byte	0x03, 0x50
        /*005a*/ 	.short	0x0000


	//----- nvinfo : EIATTR_MAXREG_COUNT
	.align		4
        /*005c*/ 	.byte	0x03, 0x1b
        /*005e*/ 	.short	0x00ff


	//----- nvinfo : EIATTR_MERCURY_ISA_VERSION
	.align		4
        /*0060*/ 	.byte	0x03, 0x5f
        /*0062*/ 	.short	0x0101


	//----- nvinfo : EIATTR_VRC_CTA_INIT_COUNT
	.align		4
        /*0064*/ 	.byte	0x02, 0x4a
	.zero		1
	.zero		1


	//----- nvinfo : EIATTR_EXIT_INSTR_OFFSETS
	.align		4
        /*0068*/ 	.byte	0x04, 0x1c
        /*006a*/ 	.short	(.L_170 - .L_169)


	//   ....[0]....
.L_169:
        /*006c*/ 	.word	0x00000110


	//   ....[1]....
        /*0070*/ 	.word	0x00001010


	//----- nvinfo : EIATTR_CRS_STACK_SIZE
	.align		4
.L_170:
        /*0074*/ 	.byte	0x04, 0x1e
        /*0076*/ 	.short	(.L_172 - .L_171)
.L_171:
        /*0078*/ 	.word	0x00000000


	//----- nvinfo : EIATTR_CBANK_PARAM_SIZE
	.align		4
.L_172:
        /*007c*/ 	.byte	0x03, 0x19
        /*007e*/ 	.short	0x0028


	//----- nvinfo : EIATTR_PARAM_CBANK
	.align		4
        /*0080*/ 	.byte	0x04, 0x0a
        /*0082*/ 	.short	(.L_174 - .L_173)
	.align		4
.L_173:
        /*0084*/ 	.word	index@(.nv.constant0._Z12dft2d_kernelPfS_PKfmm)
        /*0088*/ 	.short	0x0380
        /*008a*/ 	.short	0x0028


	//----- nvinfo : EIATTR_SW_WAR
	.align		4
.L_174:
        /*008c*/ 	.byte	0x04, 0x36
        /*008e*/ 	.short	(.L_176 - .L_175)
.L_175:
        /*0090*/ 	.word	0x00000008
.L_176:


//--------------------- .nv.callgraph             --------------------------
	.section	.nv.callgraph,"",@"SHT_CUDA_CALLGRAPH"
	.align	4
	.sectionentsize	8
	.align		4
        /*0000*/ 	.word	0x00000000
	.align		4
        /*0004*/ 	.word	0xffffffff
	.align		4
        /*0008*/ 	.word	0x00000000
	.align		4
        /*000c*/ 	.word	0xfffffffe
	.align		4
        /*0010*/ 	.word	0x00000000
	.align		4
        /*0014*/ 	.word	0xfffffffd
	.align		4
        /*0018*/ 	.word	0x00000000
	.align		4
        /*001c*/ 	.word	0xfffffffc


//--------------------- .nv.constant4             --------------------------
	.section	.nv.constant4,"a",@progbits
	.align	8
	.align		8
.nv.constant4:
        /*0000*/ 	.dword	__cudart_i2opi_f


//--------------------- .text._Z14idft2d2_kernelPfS_PKfS1_mm --------------------------
	.section	.text._Z14idft2d2_kernelPfS_PKfS1_mm,"ax",@progbits
	.align	128
        .global         _Z14idft2d2_kernelPfS_PKfS1_mm
        .type           _Z14idft2d2_kernelPfS_PKfS1_mm,@function
        .size           _Z14idft2d2_kernelPfS_PKfS1_mm,(.L_x_169 - _Z14idft2d2_kernelPfS_PKfS1_mm)
        .other          _Z14idft2d2_kernelPfS_PKfS1_mm,@"STO_CUDA_ENTRY STV_DEFAULT"
_Z14idft2d2_kernelPfS_PKfS1_mm:
.text._Z14idft2d2_kernelPfS_PKfS1_mm:
[----:B------:R-:W0:Y:S01]  /*0000*/  LDC R1, c[0x0][0x37c] ;  /* 0x0000df00ff017b82 */ /* 0x000e220000000800 */
[----:B------:R-:W1:Y:S01]  /*0010*/  S2R R6, SR_TID.Y ;  /* 0x0000000000067919 */ /* 0x000e620000002200 */
[----:B------:R-:W2:Y:S01]  /*0020*/  LDCU UR14, c[0x0][0x360] ;  /* 0x00006c00ff0e77ac */ /* 0x000ea20008000800 */
[----:B0-----:R-:W-:Y:S01]  /*0030*/  VIADD R1, R1, 0xffffffe0 ;  /* 0xffffffe001017836 */ /* 0x001fe20000000000 */
[----:B------:R-:W1:Y:S01]  /*0040*/  S2R R7, SR_CTAID.Y ;  /* 0x0000000000077919 */ /* 0x000e620000002600 */
[----:B------:R-:W1:Y:S01]  /*0050*/  LDCU UR15, c[0x0][0x364] ;  /* 0x00006c80ff0f77ac */ /* 0x000e620008000800 */
[----:B------:R-:W2:Y:S01]  /*0060*/  S2R R13, SR_TID.X ;  /* 0x00000000000d7919 */ /* 0x000ea20000002100 */
[----:B------:R-:W0:Y:S01]  /*0070*/  LDCU.128 UR8, c[0x0][0x3a0] ;  /* 0x00007400ff0877ac */ /* 0x000e220008000c00 */
[----:B------:R-:W2:Y:S01]  /*0080*/  S2R R0, SR_CTAID.X ;  /* 0x0000000000007919 */ /* 0x000ea20000002500 */
[----:B-1----:R-:W-:-:S05]  /*0090*/  IMAD R6, R7, UR15, R6 ;  /* 0x0000000f07067c24 */ /* 0x002fca000f8e0206 */
[----:B0-----:R-:W-:Y:S01]  /*00a0*/  ISETP.GE.U32.AND P0, PT, R6, UR10, PT ;  /* 0x0000000a06007c0c */ /* 0x001fe2000bf06070 */
[----:B--2---:R-:W-:-:S03]  /*00b0*/  IMAD R13, R0, UR14, R13 ;  /* 0x0000000e000d7c24 */ /* 0x004fc6000f8e020d */
[----:B------:R-:W-:Y:S02]  /*00c0*/  ISETP.GE.U32.AND.EX P0, PT, RZ, UR11, PT, P0 ;  /* 0x0000000bff007c0c */ /* 0x000fe4000bf06100 */
[----:B------:R-:W-:Y:S02]  /*00d0*/  ISETP.GE.U32.AND P1, PT, R13, UR8, PT ;  /* 0x000000080d007c0c */ /* 0x000fe4000bf26070 */
[----:B------:R-:W-:-:S04]  /*00e0*/  SHF.R.S32.HI R0, RZ, 0x1f, R13 ;  /* 0x0000001fff007819 */ /* 0x000fc8000001140d */
[----:B------:R-:W-:-:S13]  /*00f0*/  ISETP.GE.U32.OR.EX P0, PT, R0, UR9, P0, P1 ;  /* 0x0000000900007c0c */ /* 0x000fda0008706510 */
[----:B------:R-:W-:Y:S05]  /*0100*/  @P0 EXIT ;  /* 0x000000000000094d */ /* 0x000fea0003800000 */
[----:B------:R-:W-:Y:S01]  /*0110*/  UISETP.NE.U32.AND UP0, UPT, UR9, URZ, UPT ;  /* 0x000000ff0900728c */ /* 0x000fe2000bf05070 */
[----:B------:R-:W-:-:S08]  /*0120*/  UMOV UR7, URZ ;  /* 0x000000ff00077c82 */ /* 0x000fd00008000000 */
[----:B------:R-:W-:Y:S05]  /*0130*/  BRA.U UP0, `(.L_x_0) ;  /* 0x0000000100587547 */ /* 0x000fea000b800000 */
[----:B------:R-:W0:Y:S01]  /*0140*/  I2F.U32.RP R0, UR15 ;  /* 0x0000000f00007d06 */ /* 0x000e220008209000 */
[----:B------:R-:W-:Y:S01]  /*0150*/  UMOV UR4, URZ ;  /* 0x000000ff00047c82 */ /* 0x000fe20008000000 */
[----:B------:R-:W-:-:S06]  /*0160*/  UISETP.NE.U32.AND UP2, UPT, UR15, URZ, UPT ;  /* 0x000000ff0f00728c */ /* 0x000fcc000bf45070 */
[----:B0-----:R-:W0:Y:S02]  /*0170*/  MUFU.RCP R0, R0 ;  /* 0x0000000000007308 */ /* 0x001e240000001000 */
[----:B0-----:R-:W-:-:S06]  /*0180*/  VIADD R2, R0, 0xffffffe ;  /* 0x0ffffffe00027836 */ /* 0x001fcc0000000000 */
[----:B------:R-:W0:Y:S02]  /*0190*/  F2I.FTZ.U32.TRUNC.NTZ R2, R2 ;  /* 0x0000000200027305 */ /* 0x000e24000021f000 */
[----:B0-----:R-:W-:-:S13]  /*01a0*/  R2UR UR5, R2 ;  /* 0x00000000020572ca */ /* 0x001fda00000e0000 */
[----:B------:R-:W-:-:S04]  /*01b0*/  UIADD3 UR6, UPT, UPT, URZ, -UR5, URZ ;  /* 0x80000005ff067290 */ /* 0x000fc8000fffe0ff */
[----:B------:R-:W-:-:S04]  /*01c0*/  UIMAD UR6, UR6, UR15, URZ ;  /* 0x0000000f060672a4 */ /* 0x000fc8000f8e02ff */
[----:B------:R-:W-:-:S04]  /*01d0*/  UIMAD.WIDE.U32 UR4, UR5, UR6, UR4 ;  /* 0x00000006050472a5 */ /* 0x000fc8000f8e0004 */
[----:B------:R-:W-:-:S07]  /*01e0*/  UIMAD.WIDE.U32 UR4, UR5, UR8, URZ ;  /* 0x00000008050472a5 */ /* 0x000fce000f8e00ff */
[----:B------:R-:W-:Y:S02]  /*01f0*/  UMOV UR4, UR5 ;  /* 0x0000000500047c82 */ /* 0x000fe40008000000 */
[----:B------:R-:W-:-:S04]  /*0200*/  UIADD3 UR5, UPT, UPT, -UR4, URZ, URZ ;  /* 0x000000ff04057290 */ /* 0x000fc8000fffe1ff */
[----:B------:R-:W-:-:S04]  /*0210*/  UIMAD UR5, UR15, UR5, UR8 ;  /* 0x000000050f0572a4 */ /* 0x000fc8000f8e0208 */
[----:B------:R-:W-:-:S11]  /*0220*/  UISETP.GE.U32.AND UP0, UPT, UR5, UR15, UPT ;  /* 0x0000000f0500728c */ /* 0x000fd6000bf06070 */
[----:B------:R-:W-:Y:S02]  /*0230*/  @UP0 UIADD3 UR5, UPT, UPT, UR5, -UR15, URZ ;  /* 0x8000000f05050290 */ /* 0x000fe4000fffe0ff */
[----:B------:R-:W-:Y:S02]  /*0240*/  @UP0 UIADD3 UR4, UPT, UPT, UR4, 0x1, URZ ;  /* 0x0000000104040890 */ /* 0x000fe4000fffe0ff */
[----:B------:R-:W-:-:S03]  /*0250*/  UISETP.GE.U32.AND UP1, UPT, UR5, UR15, UPT ;  /* 0x0000000f0500728c */ /* 0x000fc6000bf26070 */
[----:B------:R-:W-:-:S08]  /*0260*/  UMOV UR5, URZ ;  /* 0x000000ff00057c82 */ /* 0x000fd00008000000 */
[----:B------:R-:W-:Y:S02]  /*0270*/  @UP1 UIADD3 UR4, UPT, UPT, UR4, 0x1, URZ ;  /* 0x0000000104041890 */ /* 0x000fe4000fffe0ff */
[----:B------:R-:W-:Y:S01]  /*0280*/  @!UP2 ULOP3.LUT UR4, URZ, UR15, URZ, 0x33, !UPT ;  /* 0x0000000fff04a292 */ /* 0x000fe2000f8e33ff */
[----:B------:R-:W-:Y:S11]  /*0290*/  BRA `(.L_x_1) ;  /* 0x0000000000187947 */ /* 0x000ff60003800000 */
.L_x_0:
[----:B------:R-:W-:Y:S01]  /*02a0*/  MOV R4, 0x2e0 ;  /* 0x000002e000047802 */ /* 0x000fe20000000f00 */
[----:B------:R-:W0:Y:S01]  /*02b0*/  LDCU.64 UR10, c[0x0][0x3a0] ;  /* 0x00007400ff0a77ac */ /* 0x000e220008000a00 */
[----:B------:R-:W-:-:S05]  /*02c0*/  UMOV UR6, UR15 ;  /* 0x0000000f00067c82 */ /* 0x000fca0008000000 */
[----:B0-----:R-:W-:Y:S05]  /*02d0*/  CALL.REL.NOINC `($__internal_0_$__cuda_sm20_div_u64) ;  /* 0x0000001400a07944 */ /* 0x001fea0003c00000 */
[----:B------:R-:W-:Y:S01]  /*02e0*/  UMOV UR4, UR6 ;  /* 0x0000000600047c82 */ /* 0x000fe20008000000 */
[----:B------:R-:W-:-:S05]  /*02f0*/  UMOV UR5, UR8 ;  /* 0x0000000800057c82 */ /* 0x000fca0008000000 */
.L_x_1:
[----:B------:R-:W0:Y:S01]  /*0300*/  LDCU.64 UR8, c[0x0][0x3a0] ;  /* 0x00007400ff0877ac */ /* 0x000e220008000a00 */
[----:B------:R-:W-:Y:S02]  /*0310*/  IMAD.MOV.U32 R12, RZ, RZ, RZ ;  /* 0x000000ffff0c7224 */ /* 0x000fe400078e00ff */
[----:B------:R-:W-:Y:S01]  /*0320*/  IMAD.MOV.U32 R11, RZ, RZ, RZ ;  /* 0x000000ffff0b7224 */ /* 0x000fe200078e00ff */
[----:B------:R-:W1:Y:S01]  /*0330*/  LDCU.64 UR18, c[0x0][0x358] ;  /* 0x00006b00ff1277ac */ /* 0x000e620008000a00 */
[----:B0-----:R-:W-:-:S04]  /*0340*/  UISETP.GT.U32.AND UP0, UPT, UR15, UR8, UPT ;  /* 0x000000080f00728c */ /* 0x001fc8000bf04070 */
[----:B------:R-:W-:-:S09]  /*0350*/  UISETP.GT.U32.AND.EX UP0, UPT, URZ, UR9, UPT, UP0 ;  /* 0x00000009ff00728c */ /* 0x000fd2000bf04100 */
[----:B-1----:R-:W-:Y:S05]  /*0360*/  BRA.U UP0, `(.L_x_2) ;  /* 0x0000001100ac7547 */ /* 0x002fea000b800000 */
[----:B------:R-:W0:Y:S02]  /*0370*/  LDCU UR6, c[0x0][0x3ac] ;  /* 0x00007580ff0677ac */ /* 0x000e240008000800 */
[----:B0-----:R-:W-:-:S09]  /*0380*/  UISETP.NE.U32.AND UP0, UPT, UR6, URZ, UPT ;  /* 0x000000ff0600728c */ /* 0x001fd2000bf05070 */
[----:B------:R-:W-:Y:S05]  /*0390*/  BRA.U UP0, `(.L_x_3) ;  /* 0x00000001005c7547 */ /* 0x000fea000b800000 */
[----:B------:R-:W0:Y:S01]  /*03a0*/  I2F.U32.RP R0, UR14 ;  /* 0x0000000e00007d06 */ /* 0x000e220008209000 */
[----:B------:R-:W1:Y:S01]  /*03b0*/  LDCU UR9, c[0x0][0x3a8] ;  /* 0x00007500ff0977ac */ /* 0x000e620008000800 */
[----:B------:R-:W-:Y:S01]  /*03c0*/  UMOV UR6, URZ ;  /* 0x000000ff00067c82 */ /* 0x000fe20008000000 */
[----:B------:R-:W-:-:S05]  /*03d0*/  UISETP.NE.U32.AND UP2, UPT, UR14, URZ, UPT ;  /* 0x000000ff0e00728c */ /* 0x000fca000bf45070 */
[----:B0-----:R-:W0:Y:S02]  /*03e0*/  MUFU.RCP R0, R0 ;  /* 0x0000000000007308 */ /* 0x001e240000001000 */
[----:B0-----:R-:W-:-:S06]  /*03f0*/  VIADD R2, R0, 0xffffffe ;  /* 0x0ffffffe00027836 */ /* 0x001fcc0000000000 */
[----:B------:R-:W0:Y:S02]  /*0400*/  F2I.FTZ.U32.TRUNC.NTZ R2, R2 ;  /* 0x0000000200027305 */ /* 0x000e24000021f000 */
[----:B0-----:R-:W-:-:S13]  /*0410*/  R2UR UR7, R2 ;  /* 0x00000000020772ca */ /* 0x001fda00000e0000 */
[----:B------:R-:W-:-:S04]  /*0420*/  UIADD3 UR8, UPT, UPT, URZ, -UR7, URZ ;  /* 0x80000007ff087290 */ /* 0x000fc8000fffe0ff */
[----:B------:R-:W-:-:S04]  /*0430*/  UIMAD UR8, UR8, UR14, URZ ;  /* 0x0000000e080872a4 */ /* 0x000fc8000f8e02ff */
[----:B------:R-:W-:-:S04]  /*0440*/  UIMAD.WIDE.U32 UR6, UR7, UR8, UR6 ;  /* 0x00000008070672a5 */ /* 0x000fc8000f8e0006 */
[----:B-1----:R-:W-:-:S07]  /*0450*/  UIMAD.WIDE.U32 UR6, UR7, UR9, URZ ;  /* 0x00000009070672a5 */ /* 0x002fce000f8e00ff */
        /* <DEDUP_REMOVED lines=11> */
.L_x_3:
[----:B------:R-:W-:Y:S01]  /*0510*/  MOV R4, 0x550 ;  /* 0x0000055000047802 */ /* 0x000fe20000000f00 */
[----:B------:R-:W0:Y:S01]  /*0520*/  LDCU.64 UR10, c[0x0][0x3a8] ;  /* 0x00007500ff0a77ac */ /* 0x000e220008000a00 */
[----:B------:R-:W-:-:S05]  /*0530*/  UMOV UR6, UR14 ;  /* 0x0000000e00067c82 */ /* 0x000fca0008000000 */
[----:B0-----:R-:W-:Y:S05]  /*0540*/  CALL.REL.NOINC `($__internal_0_$__cuda_sm20_div_u64) ;  /* 0x0000001400047944 */ /* 0x001fea0003c00000 */
[----:B------:R-:W-:-:S05]  /*0550*/  UMOV UR7, UR8 ;  /* 0x0000000800077c82 */ /* 0x000fca0008000000 */
.L_x_4:
[----:B------:R-:W0:Y:S01]  /*0560*/  LDCU.128 UR8, c[0x0][0x3a0] ;  /* 0x00007400ff0877ac */ /* 0x000e220008000c00 */
[----:B------:R-:W-:Y:S02]  /*0570*/  IMAD.MOV.U32 R11, RZ, RZ, RZ ;  /* 0x000000ffff0b7224 */ /* 0x000fe400078e00ff */
[----:B------:R-:W-:Y:S01]  /*0580*/  IMAD.MOV.U32 R12, RZ, RZ, RZ ;  /* 0x000000ffff0c7224 */ /* 0x000fe200078e00ff */
[----:B0-----:R-:W0:Y:S08]  /*0590*/  I2F.U64 R9, UR10 ;  /* 0x0000000a00097d12 */ /* 0x001e300008301000 */
[----:B------:R-:W1:Y:S01]  /*05a0*/  I2F.U64 R10, UR8 ;  /* 0x00000008000a7d12 */ /* 0x000e620008301000 */
[----:B------:R-:W-:-:S05]  /*05b0*/  UMOV UR8, URZ ;  /* 0x000000ff00087c82 */ /* 0x000fca0008000000 */
.L_x_19:
[----:B------:R-:W2:Y:S02]  /*05c0*/  LDCU.64 UR10, c[0x0][0x3a8] ;  /* 0x00007500ff0a77ac */ /* 0x000ea40008000a00 */
[----:B--2---:R-:W-:-:S04]  /*05d0*/  UISETP.GT.U32.AND UP0, UPT, UR14, UR10, UPT ;  /* 0x0000000a0e00728c */ /* 0x004fc8000bf04070 */
[----:B------:R-:W-:-:S09]  /*05e0*/  UISETP.GT.U32.AND.EX UP0, UPT, URZ, UR11, UPT, UP0 ;  /* 0x0000000bff00728c */ /* 0x000fd2000bf04100 */
[----:B------:R-:W-:Y:S05]  /*05f0*/  BRA.U UP0, `(.L_x_5) ;  /* 0x0000000d00f87547 */ /* 0x000fea000b800000 */
[----:B------:R-:W-:-:S05]  /*0600*/  UMOV UR9, URZ ;  /* 0x000000ff00097c82 */ /* 0x000fca0008000000 */
.L_x_18:
[----:B------:R-:W2:Y:S01]  /*0610*/  S2R R15, SR_TID.X ;  /* 0x00000000000f7919 */ /* 0x000ea20000002100 */
[----:B------:R-:W3:Y:S01]  /*0620*/  LDCU.64 UR12, c[0x0][0x3a8] ;  /* 0x00007500ff0c77ac */ /* 0x000ee20008000a00 */
[----:B------:R-:W-:Y:S01]  /*0630*/  IMAD.MOV.U32 R3, RZ, RZ, RZ ;  /* 0x000000ffff037224 */ /* 0x000fe200078e00ff */
[----:B------:R-:W4:Y:S01]  /*0640*/  S2R R8, SR_TID.Y ;  /* 0x0000000000087919 */ /* 0x000f220000002200 */
[----:B------:R-:W-:Y:S02]  /*0650*/  UIMAD UR24, UR15, UR8, URZ ;  /* 0x000000080f1872a4 */ /* 0x000fe4000f8e02ff */
[----:B------:R-:W-:Y:S01]  /*0660*/  UIMAD UR10, UR14, UR9, URZ ;  /* 0x000000090e0a72a4 */ /* 0x000fe2000f8e02ff */
[----:B------:R-:W5:Y:S05]  /*0670*/  LDCU.128 UR20, c[0x0][0x390] ;  /* 0x00007200ff1477ac */ /* 0x000f6a0008000c00 */
[----:B--2---:R-:W-:-:S02]  /*0680*/  VIADD R2, R15, UR10 ;  /* 0x0000000a0f027c36 */ /* 0x004fc40008000000 */
[----:B----4-:R-:W-:-:S04]  /*0690*/  VIADD R5, R8, UR24 ;  /* 0x0000001808057c36 */ /* 0x010fc80008000000 */
[----:B---3--:R-:W-:-:S04]  /*06a0*/  IMAD.WIDE.U32 R2, R5, UR12, R2 ;  /* 0x0000000c05027c25 */ /* 0x008fc8000f8e0002 */
[----:B------:R-:W-:Y:S01]  /*06b0*/  IMAD R5, R5, UR13, R3 ;  /* 0x0000000d05057c24 */ /* 0x000fe2000f8e0203 */
[----:B------:R-:W-:-:S04]  /*06c0*/  SHF.L.U32 R4, R2, 0x2, RZ ;  /* 0x0000000202047819 */ /* 0x000fc800000006ff */
[----:B------:R-:W-:Y:S02]  /*06d0*/  SHF.L.U64.HI R0, R2, 0x2, R5 ;  /* 0x0000000202007819 */ /* 0x000fe40000010205 */
[C---:B-----5:R-:W-:Y:S02]  /*06e0*/  IADD3 R2, P0, PT, R4.reuse, UR20, RZ ;  /* 0x0000001404027c10 */ /* 0x060fe4000ff1e0ff */
[----:B------:R-:W-:Y:S02]  /*06f0*/  IADD3 R4, P1, PT, R4, UR22, RZ ;  /* 0x0000001604047c10 */ /* 0x000fe4000ff3e0ff */
[C---:B------:R-:W-:Y:S02]  /*0700*/  IADD3.X R3, PT, PT, R0.reuse, UR21, RZ, P0, !PT ;  /* 0x0000001500037c10 */ /* 0x040fe400087fe4ff */
[----:B------:R-:W-:-:S03]  /*0710*/  IADD3.X R5, PT, PT, R0, UR23, RZ, P1, !PT ;  /* 0x0000001700057c10 */ /* 0x000fc60008ffe4ff */
[----:B------:R-:W2:Y:S04]  /*0720*/  LDG.E R2, desc[UR18][R2.64] ;  /* 0x0000001202027981 */ /* 0x000ea8000c1e1900 */
[----:B------:R-:W3:Y:S01]  /*0730*/  LDG.E R4, desc[UR18][R4.64] ;  /* 0x0000001204047981 */ /* 0x000ee2000c1e1900 */
[----:B------:R-:W4:Y:S01]  /*0740*/  S2UR UR11, SR_CgaCtaId ;  /* 0x00000000000b79c3 */ /* 0x000f220000008800 */
[----:B------:R-:W-:Y:S01]  /*0750*/  IMAD R0, R8, UR14, RZ ;  /* 0x0000000e08007c24 */ /* 0x000fe2000f8e02ff */
[----:B------:R-:W-:Y:S01]  /*0760*/  UMOV UR10, 0x400 ;  /* 0x00000400000a7882 */ /* 0x000fe20000000000 */
[----:B------:R-:W-:Y:S02]  /*0770*/  IMAD.U32 R8, RZ, RZ, UR14 ;  /* 0x0000000eff087e24 */ /* 0x000fe4000f8e00ff */
[----:B------:R-:W-:Y:S01]  /*0780*/  IMAD R0, R0, 0x2, R15 ;  /* 0x0000000200007824 */ /* 0x000fe200078e020f */
[----:B----4-:R-:W-:-:S06]  /*0790*/  ULEA UR10, UR11, UR10, 0x18 ;  /* 0x0000000a0b0a7291 */ /* 0x010fcc000f8ec0ff */
[----:B------:R-:W-:Y:S01]  /*07a0*/  LEA R15, R0, UR10, 0x2 ;  /* 0x0000000a000f7c11 */ /* 0x000fe2000f8e10ff */
[----:B------:R-:W-:-:S04]  /*07b0*/  UMOV UR10, URZ ;  /* 0x000000ff000a7c82 */ /* 0x000fc80008000000 */
[----:B------:R-:W-:Y:S01]  /*07c0*/  IMAD R17, R8, 0x4, R15 ;  /* 0x0000000408117824 */ /* 0x000fe200078e020f */
[----:B--2---:R2:W-:Y:S04]  /*07d0*/  STS [R15], R2 ;  /* 0x000000020f007388 */ /* 0x0045e80000000800 */
[----:B---3--:R2:W-:Y:S01]  /*07e0*/  STS [R17], R4 ;  /* 0x0000000411007388 */ /* 0x0085e20000000800 */
[----:B------:R-:W-:Y:S06]  /*07f0*/  BAR.SYNC.DEFER_BLOCKING 0x0 ;  /* 0x0000000000007b1d */ /* 0x000fec0000010000 */
.L_x_17:
[----:B-1----:R-:W2:Y:S01]  /*0800*/  MUFU.RCP R3, R10 ;  /* 0x0000000a00037308 */ /* 0x002ea20000001000 */
[----:B------:R-:W-:Y:S01]  /*0810*/  UIADD3 UR11, UPT, UPT, UR24, UR10, URZ ;  /* 0x0000000a180b7290 */ /* 0x000fe2000fffe0ff */
[----:B------:R-:W-:Y:S01]  /*0820*/  I2FP.F32.S32 R5, R13 ;  /* 0x0000000d00057245 */ /* 0x000fe20000201400 */
[----:B------:R-:W-:Y:S04]  /*0830*/  BSSY.RECONVERGENT B0, `(.L_x_6) ;  /* 0x000000e000007945 */ /* 0x000fe80003800200 */
[----:B------:R-:W-:-:S05]  /*0840*/  I2FP.F32.U32 R0, UR11 ;  /* 0x0000000b00007c45 */ /* 0x000fca0008201000 */
[----:B------:R-:W-:-:S04]  /*0850*/  FMUL R0, R5, R0 ;  /* 0x0000000005007220 */ /* 0x000fc80000400000 */
[----:B------:R-:W1:Y:S01]  /*0860*/  FCHK P0, R0, R10 ;  /* 0x0000000a00007302 */ /* 0x000e620000000000 */
[----:B--2---:R-:W-:-:S04]  /*0870*/  FFMA R2, -R10, R3, 1 ;  /* 0x3f8000000a027423 */ /* 0x004fc80000000103 */
[----:B------:R-:W-:-:S04]  /*0880*/  FFMA R3, R3, R2, R3 ;  /* 0x0000000203037223 */ /* 0x000fc80000000003 */
[----:B------:R-:W-:-:S04]  /*0890*/  FFMA R8, R0, R3, RZ ;  /* 0x0000000300087223 */ /* 0x000fc800000000ff */
[----:B------:R-:W-:-:S04]  /*08a0*/  FFMA R2, -R10, R8, R0 ;  /* 0x000000080a027223 */ /* 0x000fc80000000100 */
[----:B------:R-:W-:Y:S01]  /*08b0*/  FFMA R8, R3, R2, R8 ;  /* 0x0000000203087223 */ /* 0x000fe20000000008 */
[----:B-1----:R-:W-:Y:S06]  /*08c0*/  @!P0 BRA `(.L_x_7) ;  /* 0x0000000000108947 */ /* 0x002fec0003800000 */
[----:B------:R-:W-:Y:S01]  /*08d0*/  IMAD.MOV.U32 R3, RZ, RZ, R10 ;  /* 0x000000ffff037224 */ /* 0x000fe200078e000a */
[----:B------:R-:W-:-:S07]  /*08e0*/  MOV R14, 0x900 ;  /* 0x00000900000e7802 */ /* 0x000fce0000000f00 */
[----:B0-----:R-:W-:Y:S05]  /*08f0*/  CALL.REL.NOINC `($__internal_1_$__cuda_sm3x_div_rn_noftz_f32_slowpath) ;  /* 0x00000014003c7944 */ /* 0x001fea0003c00000 */
[----:B------:R-:W-:-:S07]  /*0900*/  IMAD.MOV.U32 R8, RZ, RZ, R3 ;  /* 0x000000ffff087224 */ /* 0x000fce00078e0003 */
.L_x_7:
[----:B------:R-:W-:Y:S05]  /*0910*/  BSYNC.RECONVERGENT B0 ;  /* 0x0000000000007941 */ /* 0x000fea0003800200 */
.L_x_6:
[----:B------:R-:W-:Y:S01]  /*0920*/  UIMAD UR20, UR14, UR10, URZ ;  /* 0x0000000a0e1472a4 */ /* 0x000fe2000f8e02ff */
[----:B------:R-:W-:-:S11]  /*0930*/  UMOV UR11, URZ ;  /* 0x000000ff000b7c82 */ /* 0x000fd60008000000 */
.L_x_16:
[----:B------:R-:W-:Y:S01]  /*0940*/  UIMAD UR12, UR14, UR9, URZ ;  /* 0x000000090e0c72a4 */ /* 0x000fe2000f8e02ff */
[----:B0-----:R-:W0:Y:S01]  /*0950*/  MUFU.RCP R2, R9 ;  /* 0x0000000900027308 */ /* 0x001e220000001000 */
[----:B------:R-:W-:Y:S01]  /*0960*/  I2FP.F32.U32 R5, R6 ;  /* 0x0000000600057245 */ /* 0x000fe20000201000 */
[----:B------:R-:W-:Y:S01]  /*0970*/  BSSY.RECONVERGENT B0, `(.L_x_8) ;  /* 0x000000e000007945 */ /* 0x000fe20003800200 */
[----:B------:R-:W-:-:S06]  /*0980*/  UIADD3 UR12, UPT, UPT, UR12, UR11, URZ ;  /* 0x0000000b0c0c7290 */ /* 0x000fcc000fffe0ff */
[----:B------:R-:W-:-:S05]  /*0990*/  I2FP.F32.U32 R0, UR12 ;  /* 0x0000000c00007c45 */ /* 0x000fca0008201000 */
[----:B------:R-:W-:Y:S01]  /*09a0*/  FMUL R0, R5, R0 ;  /* 0x0000000005007220 */ /* 0x000fe20000400000 */
[----:B0-----:R-:W-:-:S03]  /*09b0*/  FFMA R3, -R9, R2, 1 ;  /* 0x3f80000009037423 */ /* 0x001fc60000000102 */
[----:B------:R-:W0:Y:S01]  /*09c0*/  FCHK P0, R0, R9 ;  /* 0x0000000900007302 */ /* 0x000e220000000000 */
[----:B------:R-:W-:-:S04]  /*09d0*/  FFMA R3, R2, R3, R2 ;  /* 0x0000000302037223 */ /* 0x000fc80000000002 */
[----:B------:R-:W-:-:S04]  /*09e0*/  FFMA R2, R0, R3, RZ ;  /* 0x0000000300027223 */ /* 0x000fc800000000ff */
[----:B------:R-:W-:-:S04]  /*09f0*/  FFMA R4, -R9, R2, R0 ;  /* 0x0000000209047223 */ /* 0x000fc80000000100 */
[----:B------:R-:W-:Y:S01]  /*0a00*/  FFMA R3, R3, R4, R2 ;  /* 0x0000000403037223 */ /* 0x000fe20000000002 */
[----:B0-----:R-:W-:Y:S06]  /*0a10*/  @!P0 BRA `(.L_x_9) ;  /* 0x00000000000c8947 */ /* 0x001fec0003800000 */
[----:B------:R-:W-:Y:S01]  /*0a20*/  IMAD.MOV.U32 R3, RZ, RZ, R9 ;  /* 0x000000ffff037224 */ /* 0x000fe200078e0009 */
[----:B------:R-:W-:-:S07]  /*0a30*/  MOV R14, 0xa50 ;  /* 0x00000a50000e7802 */ /* 0x000fce0000000f00 */
[----:B------:R-:W-:Y:S05]  /*0a40*/  CALL.REL.NOINC `($__internal_1_$__cuda_sm3x_div_rn_noftz_f32_slowpath) ;  /* 0x0000001000e87944 */ /* 0x000fea0003c00000 */
.L_x_9:
[----:B------:R-:W-:Y:S05]  /*0a50*/  BSYNC.RECONVERGENT B0 ;  /* 0x0000000000007941 */ /* 0x000fea0003800200 */
.L_x_8:
[----:B------:R-:W-:Y:S01]  /*0a60*/  FADD R0, R3, R8 ;  /* 0x0000000803007221 */ /* 0x000fe20000000000 */
[----:B------:R-:W-:Y:S01]  /*0a70*/  UMOV UR12, 0x3fa6defc ;  /* 0x3fa6defc000c7882 */ /* 0x000fe20000000000 */
[----:B------:R-:W-:Y:S01]  /*0a80*/  UMOV UR13, 0x401921fb ;  /* 0x401921fb000d7882 */ /* 0x000fe20000000000 */
[----:B------:R-:W-:Y:S01]  /*0a90*/  BSSY.RECONVERGENT B0, `(.L_x_10) ;  /* 0x0000045000007945 */ /* 0x000fe20003800200 */
[----:B------:R-:W0:Y:S02]  /*0aa0*/  F2F.F64.F32 R2, R0 ;  /* 0x0000000000027310 */ /* 0x000e240000201800 */
[----:B0-----:R-:W-:-:S06]  /*0ab0*/  DMUL R2, R2, UR12 ;  /* 0x0000000c02027c28 */ /* 0x001fcc0008000000 */
[----:B------:R-:W0:Y:S02]  /*0ac0*/  F2F.F32.F64 R5, R2 ;  /* 0x0000000200057310 */ /* 0x000e240000301000 */
[C---:B0-----:R-:W-:Y:S01]  /*0ad0*/  FMUL R4, R5.reuse, 0.63661974668502807617 ;  /* 0x3f22f98305047820 */ /* 0x041fe20000400000 */
[----:B------:R-:W-:-:S05]  /*0ae0*/  FSETP.GE.AND P0, PT, |R5|, 105615, PT ;  /* 0x47ce47800500780b */ /* 0x000fca0003f06200 */
[----:B------:R-:W0:Y:S02]  /*0af0*/  F2I.NTZ R4, R4 ;  /* 0x0000000400047305 */ /* 0x000e240000203100 */
[----:B0-----:R-:W-:Y:S01]  /*0b00*/  I2FP.F32.S32 R22, R4 ;  /* 0x0000000400167245 */ /* 0x001fe20000201400 */
[----:B------:R-:W-:-:S04]  /*0b10*/  IMAD.MOV.U32 R23, RZ, RZ, R4 ;  /* 0x000000ffff177224 */ /* 0x000fc800078e0004 */
[----:B------:R-:W-:-:S04]  /*0b20*/  FFMA R15, R22, -1.5707962512969970703, R5 ;  /* 0xbfc90fda160f7823 */ /* 0x000fc80000000005 */
[----:B------:R-:W-:-:S04]  /*0b30*/  FFMA R15, R22, -7.5497894158615963534e-08, R15 ;  /* 0xb3a22168160f7823 */ /* 0x000fc8000000000f */
[----:B------:R-:W-:-:S04]  /*0b40*/  FFMA R22, R22, -5.3903029534742383927e-15, R15 ;  /* 0xa7c234c516167823 */ /* 0x000fc8000000000f */
[----:B------:R-:W-:Y:S01]  /*0b50*/  IMAD.MOV.U32 R0, RZ, RZ, R22 ;  /* 0x000000ffff007224 */ /* 0x000fe200078e0016 */
[----:B------:R-:W-:Y:S06]  /*0b60*/  @!P0 BRA `(.L_x_11) ;  /* 0x0000000000dc8947 */ /* 0x000fec0003800000 */
[----:B------:R-:W-:-:S13]  /*0b70*/  FSETP.NEU.AND P1, PT, |R5|, +INF , PT ;  /* 0x7f8000000500780b */ /* 0x000fda0003f2d200 */
[----:B------:R-:W-:Y:S01]  /*0b80*/  @!P1 FMUL R0, RZ, R5 ;  /* 0x00000005ff009220 */ /* 0x000fe20000400000 */
[----:B------:R-:W-:Y:S01]  /*0b90*/  @!P1 MOV R4, RZ ;  /* 0x000000ff00049202 */ /* 0x000fe20000000f00 */
[----:B------:R-:W-:Y:S06]  /*0ba0*/  @!P1 BRA `(.L_x_11) ;  /* 0x0000000000cc9947 */ /* 0x000fec0003800000 */
[----:B------:R-:W-:Y:S01]  /*0bb0*/  IMAD.SHL.U32 R2, R5, 0x100, RZ ;  /* 0x0000010005027824 */ /* 0x000fe200078e00ff */
[----:B------:R-:W0:Y:S01]  /*0bc0*/  LDCU.64 UR16, c[0x4][URZ] ;  /* 0x01000000ff1077ac */ /* 0x000e220008000a00 */
[----:B------:R-:W-:Y:S02]  /*0bd0*/  IMAD.MOV.U32 R14, RZ, RZ, RZ ;  /* 0x000000ffff0e7224 */ /* 0x000fe400078e00ff */
[----:B------:R-:W-:Y:S01]  /*0be0*/  IMAD.MOV.U32 R0, RZ, RZ, R1 ;  /* 0x000000ffff007224 */ /* 0x000fe200078e0001 */
[----:B------:R-:W-:Y:S01]  /*0bf0*/  LOP3.LUT R19, R2, 0x80000000, RZ, 0xfc, !PT ;  /* 0x8000000002137812 */ /* 0x000fe200078efcff */
[----:B------:R-:W-:Y:S01]  /*0c00*/  UMOV UR13, URZ ;  /* 0x000000ff000d7c82 */ /* 0x000fe20008000000 */
[----:B------:R-:W-:-:S05]  /*0c10*/  UMOV UR12, URZ ;  /* 0x000000ff000c7c82 */ /* 0x000fca0008000000 */
.L_x_12:
[----:B0-----:R-:W-:Y:S02]  /*0c20*/  IMAD.U32 R16, RZ, RZ, UR16 ;  /* 0x00000010ff107e24 */ /* 0x001fe4000f8e00ff */
[----:B------:R-:W-:-:S05]  /*0c30*/  IMAD.U32 R17, RZ, RZ, UR17 ;  /* 0x00000011ff117e24 */ /* 0x000fca000f8e00ff */
[----:B------:R-:W2:Y:S01]  /*0c40*/  LDG.E.CONSTANT R2, desc[UR18][R16.64] ;  /* 0x0000001210027981 */ /* 0x000ea2000c1e9900 */
[----:B------:R-:W-:Y:S02]  /*0c50*/  UIADD3 UR16, UP0, UPT, UR16, 0x4, URZ ;  /* 0x0000000410107890 */ /* 0x000fe4000ff1e0ff */
[----:B------:R-:W-:Y:S02]  /*0c60*/  UIADD3 UR12, UPT, UPT, UR12, 0x1, URZ ;  /* 0x000000010c0c7890 */ /* 0x000fe4000fffe0ff */
[----:B------:R-:W-:Y:S02]  /*0c70*/  UIADD3.X UR17, UPT, UPT, URZ, UR17, URZ, UP0, !UPT ;  /* 0x00000011ff117290 */ /* 0x000fe400087fe4ff */
[----:B------:R-:W-:Y:S01]  /*0c80*/  UISETP.NE.AND UP0, UPT, UR12, 0x6, UPT ;  /* 0x000000060c00788c */ /* 0x000fe2000bf05270 */
[----:B--2---:R-:W-:-:S03]  /*0c90*/  IMAD.WIDE.U32 R2, R2, R19, RZ ;  /* 0x0000001302027225 */ /* 0x004fc600078e00ff */
[----:B------:R-:W-:-:S04]  /*0ca0*/  IADD3 R15, P1, PT, R2, R14, RZ ;  /* 0x0000000e020f7210 */ /* 0x000fc80007f3e0ff */
[----:B------:R-:W-:Y:S01]  /*0cb0*/  IADD3.X R14, PT, PT, R3, UR13, RZ, P1, !PT ;  /* 0x0000000d030e7c10 */ /* 0x000fe20008ffe4ff */
[----:B------:R0:W-:Y:S02]  /*0cc0*/  STL [R0], R15 ;  /* 0x0000000f00007387 */ /* 0x0001e40000100800 */
[----:B0-----:R-:W-:Y:S01]  /*0cd0*/  VIADD R0, R0, 0x4 ;  /* 0x0000000400007836 */ /* 0x001fe20000000000 */
[----:B------:R-:W-:Y:S06]  /*0ce0*/  BRA.U UP0, `(.L_x_12) ;  /* 0xfffffffd00cc7547 */ /* 0x000fec000b83ffff */
[----:B------:R-:W-:Y:S01]  /*0cf0*/  SHF.R.U32.HI R4, RZ, 0x17, R5 ;  /* 0x00000017ff047819 */ /* 0x000fe20000011605 */
[----:B------:R0:W-:Y:S03]  /*0d00*/  STL [R1+0x18], R14 ;  /* 0x0000180e01007387 */ /* 0x0001e60000100800 */
[C---:B------:R-:W-:Y:S02]  /*0d10*/  LOP3.LUT R0, R4.reuse, 0xe0, RZ, 0xc0, !PT ;  /* 0x000000e004007812 */ /* 0x040fe400078ec0ff */
[----:B------:R-:W-:-:S03]  /*0d20*/  LOP3.LUT P1, RZ, R4, 0x1f, RZ, 0xc0, !PT ;  /* 0x0000001f04ff7812 */ /* 0x000fc6000782c0ff */
[----:B------:R-:W-:-:S05]  /*0d30*/  VIADD R0, R0, 0xffffff80 ;  /* 0xffffff8000007836 */ /* 0x000fca0000000000 */
[----:B------:R-:W-:-:S05]  /*0d40*/  SHF.R.U32.HI R0, RZ, 0x5, R0 ;  /* 0x00000005ff007819 */ /* 0x000fca0000011600 */
[----:B------:R-:W-:-:S05]  /*0d50*/  IMAD R15, R0, -0x4, R1 ;  /* 0xfffffffc000f7824 */ /* 0x000fca00078e0201 */
[----:B------:R-:W2:Y:S04]  /*0d60*/  LDL R0, [R15+0x18] ;  /* 0x000018000f007983 */ /* 0x000ea80000100800 */
[----:B------:R-:W2:Y:S04]  /*0d70*/  LDL R3, [R15+0x14] ;  /* 0x000014000f037983 */ /* 0x000ea80000100800 */
[----:B------:R-:W3:Y:S01]  /*0d80*/  @P1 LDL R2, [R15+0x10] ;  /* 0x000010000f021983 */ /* 0x000ee20000100800 */
[----:B------:R-:W-:Y:S01]  /*0d90*/  LOP3.LUT R4, R4, 0x1f, RZ, 0xc0, !PT ;  /* 0x0000001f04047812 */ /* 0x000fe200078ec0ff */
[----:B------:R-:W-:Y:S01]  /*0da0*/  UMOV UR12, 0x54442d19 ;  /* 0x54442d19000c7882 */ /* 0x000fe20000000000 */
[----:B------:R-:W-:-:S02]  /*0db0*/  UMOV UR13, 0x3bf921fb ;  /* 0x3bf921fb000d7882 */ /* 0x000fc40000000000 */
[-C--:B--2---:R-:W-:Y:S02]  /*0dc0*/  @P1 SHF.L.W.U32.HI R0, R3, R4.reuse, R0 ;  /* 0x0000000403001219 */ /* 0x084fe40000010e00 */
[----:B---3--:R-:W-:Y:S02]  /*0dd0*/  @P1 SHF.L.W.U32.HI R3, R2, R4, R3 ;  /* 0x0000000402031219 */ /* 0x008fe40000010e03 */
[----:B------:R-:W-:Y:S02]  /*0de0*/  ISETP.GE.AND P1, PT, R5, RZ, PT ;  /* 0x000000ff0500720c */ /* 0x000fe40003f26270 */
[C---:B------:R-:W-:Y:S01]  /*0df0*/  SHF.L.W.U32.HI R2, R3.reuse, 0x2, R0 ;  /* 0x0000000203027819 */ /* 0x040fe20000010e00 */
[----:B------:R-:W-:-:S03]  /*0e00*/  IMAD.SHL.U32 R3, R3, 0x4, RZ ;  /* 0x0000000403037824 */ /* 0x000fc600078e00ff */
[----:B------:R-:W-:-:S04]  /*0e10*/  SHF.R.S32.HI R4, RZ, 0x1f, R2 ;  /* 0x0000001fff047819 */ /* 0x000fc80000011402 */
[C---:B------:R-:W-:Y:S02]  /*0e20*/  LOP3.LUT R16, R4.reuse, R3, RZ, 0x3c, !PT ;  /* 0x0000000304107212 */ /* 0x040fe400078e3cff */
[----:B------:R-:W-:Y:S02]  /*0e30*/  LOP3.LUT R17, R4, R2, RZ, 0x3c, !PT ;  /* 0x0000000204117212 */ /* 0x000fe400078e3cff */
[----:B------:R-:W-:Y:S02]  /*0e40*/  SHF.R.U32.HI R3, RZ, 0x1e, R0 ;  /* 0x0000001eff037819 */ /* 0x000fe40000011600 */
[C---:B------:R-:W-:Y:S02]  /*0e50*/  LOP3.LUT R0, R2.reuse, R5, RZ, 0x3c, !PT ;  /* 0x0000000502007212 */ /* 0x040fe400078e3cff */
[----:B------:R-:W0:Y:S01]  /*0e60*/  I2F.F64.S64 R16, R16 ;  /* 0x0000001000107312 */ /* 0x000e220000301c00 */
[----:B------:R-:W-:Y:S02]  /*0e70*/  LEA.HI R4, R2, R3, RZ, 0x1 ;  /* 0x0000000302047211 */ /* 0x000fe400078f08ff */
[----:B------:R-:W-:-:S02]  /*0e80*/  ISETP.GE.AND P2, PT, R0, RZ, PT ;  /* 0x000000ff0000720c */ /* 0x000fc40003f46270 */
[----:B------:R-:W-:-:S05]  /*0e90*/  IADD3 R0, PT, PT, -R4, RZ, RZ ;  /* 0x000000ff04007210 */ /* 0x000fca0007ffe1ff */
[----:B------:R-:W-:Y:S01]  /*0ea0*/  @!P1 IMAD.MOV.U32 R4, RZ, RZ, R0 ;  /* 0x000000ffff049224 */ /* 0x000fe200078e0000 */
[----:B0-----:R-:W-:-:S10]  /*0eb0*/  DMUL R14, R16, UR12 ;  /* 0x0000000c100e7c28 */ /* 0x001fd40008000000 */
[----:B------:R-:W0:Y:S02]  /*0ec0*/  F2F.F32.F64 R14, R14 ;  /* 0x0000000e000e7310 */ /* 0x000e240000301000 */
[----:B0-----:R-:W-:-:S07]  /*0ed0*/  FSEL R0, -R14, R14, !P2 ;  /* 0x0000000e0e007208 */ /* 0x001fce0005000100 */
.L_x_11:
[----:B------:R-:W-:Y:S05]  /*0ee0*/  BSYNC.RECONVERGENT B0 ;  /* 0x0000000000007941 */ /* 0x000fea0003800200 */
.L_x_10:
[----:B------:R-:W-:Y:S02]  /*0ef0*/  IMAD.MOV.U32 R18, RZ, RZ, 0x37cbac00 ;  /* 0x37cbac00ff127424 */ /* 0x000fe400078e00ff */
[----:B------:R-:W-:Y:S01]  /*0f00*/  FMUL R3, R0, R0 ;  /* 0x0000000000037220 */ /* 0x000fe20000400000 */
[----:B------:R-:W-:Y:S01]  /*0f10*/  LOP3.LUT R14, R4, 0x1, RZ, 0xc0, !PT ;  /* 0x00000001040e7812 */ /* 0x000fe200078ec0ff */
[----:B------:R-:W-:Y:S01]  /*0f20*/  IMAD.MOV.U32 R19, RZ, RZ, 0x3c0885e4 ;  /* 0x3c0885e4ff137424 */ /* 0x000fe200078e00ff */
[----:B------:R-:W-:Y:S01]  /*0f30*/  BSSY.RECONVERGENT B0, `(.L_x_13) ;  /* 0x0000043000007945 */ /* 0x000fe20003800200 */
[----:B------:R-:W-:Y:S01]  /*0f40*/  FFMA R2, R3, R18, -0.0013887860113754868507 ;  /* 0xbab607ed03027423 */ /* 0x000fe20000000012 */
[----:B------:R-:W-:Y:S01]  /*0f50*/  ISETP.NE.U32.AND P1, PT, R14, 0x1, PT ;  /* 0x000000010e00780c */ /* 0x000fe20003f25070 */
[----:B------:R-:W-:Y:S02]  /*0f60*/  VIADD R14, R4, 0x1 ;  /* 0x00000001040e7836 */ /* 0x000fe40000000000 */
[----:B------:R-:W-:Y:S01]  /*0f70*/  IMAD.MOV.U32 R20, RZ, RZ, 0x3e2aaaa8 ;  /* 0x3e2aaaa8ff147424 */ /* 0x000fe200078e00ff */
[----:B------:R-:W-:-:S02]  /*0f80*/  FSEL R2, R2, -0.00019574658654164522886, P1 ;  /* 0xb94d415302027808 */ /* 0x000fc40000800000 */
[----:B------:R-:W-:Y:S02]  /*0f90*/  FSEL R4, R19, 0.041666727513074874878, !P1 ;  /* 0x3d2aaabb13047808 */ /* 0x000fe40004800000 */
[----:B------:R-:W-:Y:S02]  /*0fa0*/  LOP3.LUT P2, RZ, R14, 0x2, RZ, 0xc0, !PT ;  /* 0x000000020eff7812 */ /* 0x000fe4000784c0ff */
[----:B------:R-:W-:Y:S01]  /*0fb0*/  FSEL R0, R0, 1, !P1 ;  /* 0x3f80000000007808 */ /* 0x000fe20004800000 */
[----:B------:R-:W-:Y:S01]  /*0fc0*/  FFMA R2, R3, R2, R4 ;  /* 0x0000000203027223 */ /* 0x000fe20000000004 */
[----:B------:R-:W-:-:S03]  /*0fd0*/  FSEL R15, -R20, -0.4999999701976776123, !P1 ;  /* 0xbeffffff140f7808 */ /* 0x000fc60004800100 */
[C---:B------:R-:W-:Y:S02]  /*0fe0*/  FFMA R21, R3.reuse, R0, RZ ;  /* 0x0000000003157223 */ /* 0x040fe400000000ff */
[----:B------:R-:W-:-:S04]  /*0ff0*/  FFMA R2, R3, R2, R15 ;  /* 0x0000000203027223 */ /* 0x000fc8000000000f */
[----:B------:R-:W-:-:S04]  /*1000*/  FFMA R21, R21, R2, R0 ;  /* 0x0000000215157223 */ /* 0x000fc80000000000 */
[----:B------:R-:W-:Y:S01]  /*1010*/  @P2 FADD R21, RZ, -R21 ;  /* 0x80000015ff152221 */ /* 0x000fe20000000000 */
[----:B------:R-:W-:Y:S06]  /*1020*/  @!P0 BRA `(.L_x_14) ;  /* 0x0000000000cc8947 */ /* 0x000fec0003800000 */
[----:B------:R-:W-:-:S13]  /*1030*/  FSETP.NEU.AND P0, PT, |R5|, +INF , PT ;  /* 0x7f8000000500780b */ /* 0x000fda0003f0d200 */
[----:B------:R-:W-:Y:S01]  /*1040*/  @!P0 FMUL R22, RZ, R5 ;  /* 0x00000005ff168220 */ /* 0x000fe20000400000 */
[----:B------:R-:W-:Y:S01]  /*1050*/  @!P0 IMAD.MOV.U32 R23, RZ, RZ, RZ ;  /* 0x000000ffff178224 */ /* 0x000fe200078e00ff */
[----:B------:R-:W-:Y:S06]  /*1060*/  @!P0 BRA `(.L_x_14) ;  /* 0x0000000000bc8947 */ /* 0x000fec0003800000 */
[----:B------:R-:W0:Y:S01]  /*1070*/  LDC.64 R2, c[0x4][RZ] ;  /* 0x01000000ff027b82 */ /* 0x000e220000000a00 */
[----:B------:R-:W-:Y:S01]  /*1080*/  IMAD.SHL.U32 R14, R5, 0x100, RZ ;  /* 0x00000100050e7824 */ /* 0x000fe200078e00ff */
[----:B------:R-:W-:Y:S01]  /*1090*/  MOV R4, RZ ;  /* 0x000000ff00047202 */ /* 0x000fe20000000f00 */
[----:B------:R-:W-:Y:S01]  /*10a0*/  IMAD.MOV.U32 R0, RZ, RZ, RZ ;  /* 0x000000ffff007224 */ /* 0x000fe200078e00ff */
[----:B------:R-:W-:Y:S02]  /*10b0*/  UMOV UR12, URZ ;  /* 0x000000ff000c7c82 */ /* 0x000fe40008000000 */
[----:B------:R-:W-:-:S07]  /*10c0*/  LOP3.LUT R25, R14, 0x80000000, RZ, 0xfc, !PT ;  /* 0x800000000e197812 */ /* 0x000fce00078efcff */
.L_x_15:
[----:B0-----:R-:W-:-:S06]  /*10d0*/  IMAD.WIDE.U32 R14, R4, 0x4, R2 ;  /* 0x00000004040e7825 */ /* 0x001fcc00078e0002 */
[----:B------:R-:W2:Y:S01]  /*10e0*/  LDG.E.CONSTANT R14, desc[UR18][R14.64] ;  /* 0x000000120e0e7981 */ /* 0x000ea2000c1e9900 */
[C---:B-1----:R-:W-:Y:S02]  /*10f0*/  IMAD R22, R4.reuse, 0x4, R1 ;  /* 0x0000000404167824 */ /* 0x042fe400078e0201 */
[----:B------:R-:W-:-:S05]  /*1100*/  VIADD R4, R4, 0x1 ;  /* 0x0000000104047836 */ /* 0x000fca0000000000 */
[----:B------:R-:W-:Y:S01]  /*1110*/  ISETP.NE.AND P0, PT, R4, 0x6, PT ;  /* 0x000000060400780c */ /* 0x000fe20003f05270 */
[----:B--2---:R-:W-:-:S03]  /*1120*/  IMAD.WIDE.U32 R16, R14, R25, RZ ;  /* 0x000000190e107225 */ /* 0x004fc600078e00ff */
[----:B------:R-:W-:-:S04]  /*1130*/  IADD3 R23, P1, PT, R16, R0, RZ ;  /* 0x0000000010177210 */ /* 0x000fc80007f3e0ff */
[----:B------:R-:W-:Y:S01]  /*1140*/  IADD3.X R0, PT, PT, R17, UR12, RZ, P1, !PT ;  /* 0x0000000c11007c10 */ /* 0x000fe20008ffe4ff */
[----:B------:R1:W-:Y:S04]  /*1150*/  STL [R22], R23 ;  /* 0x0000001716007387 */ /* 0x0003e80000100800 */
[----:B------:R-:W-:Y:S05]  /*1160*/  @P0 BRA `(.L_x_15) ;  /* 0xfffffffc00d80947 */ /* 0x000fea000383ffff */
        /* <DEDUP_REMOVED lines=12> */
[----:B------:R-:W-:Y:S01]  /*1230*/  UMOV UR13, 0x3bf921fb ;  /* 0x3bf921fb000d7882 */ /* 0x000fe20000000000 */
[----:B------:R-:W-:-:S02]  /*1240*/  ISETP.GE.AND P1, PT, R5, RZ, PT ;  /* 0x000000ff0500720c */ /* 0x000fc40003f26270 */
[-C--:B--2---:R-:W-:Y:S02]  /*1250*/  @P0 SHF.L.W.U32.HI R4, R3, R14.reuse, R4 ;  /* 0x0000000e03040219 */ /* 0x084fe40000010e04 */
[----:B---3--:R-:W-:Y:S02]  /*1260*/  @P0 SHF.L.W.U32.HI R3, R2, R14, R3 ;  /* 0x0000000e02030219 */ /* 0x008fe40000010e03 */
[--C-:B-1----:R-:W-:Y:S02]  /*1270*/  SHF.R.U32.HI R23, RZ, 0x1e, R4.reuse ;  /* 0x0000001eff177819 */ /* 0x102fe40000011604 */
[C---:B------:R-:W-:Y:S01]  /*1280*/  SHF.L.W.U32.HI R16, R3.reuse, 0x2, R4 ;  /* 0x0000000203107819 */ /* 0x040fe20000010e04 */
[----:B------:R-:W-:-:S03]  /*1290*/  IMAD.SHL.U32 R3, R3, 0x4, RZ ;  /* 0x0000000403037824 */ /* 0x000fc600078e00ff */
[----:B------:R-:W-:Y:S02]  /*12a0*/  SHF.R.S32.HI R14, RZ, 0x1f, R16 ;  /* 0x0000001fff0e7819 */ /* 0x000fe40000011410 */
[----:B------:R-:W-:Y:S02]  /*12b0*/  LEA.HI R23, R16, R23, RZ, 0x1 ;  /* 0x0000001710177211 */ /* 0x000fe400078f08ff */
[C---:B------:R-:W-:Y:S02]  /*12c0*/  LOP3.LUT R2, R14.reuse, R3, RZ, 0x3c, !PT ;  /* 0x000000030e027212 */ /* 0x040fe400078e3cff */
[----:B------:R-:W-:Y:S01]  /*12d0*/  LOP3.LUT R3, R14, R16, RZ, 0x3c, !PT ;  /* 0x000000100e037212 */ /* 0x000fe200078e3cff */
[----:B0-----:R-:W-:Y:S01]  /*12e0*/  IMAD.MOV R0, RZ, RZ, -R23 ;  /* 0x000000ffff007224 */ /* 0x001fe200078e0a17 */
[----:B------:R-:W-:-:S03]  /*12f0*/  LOP3.LUT R5, R16, R5, RZ, 0x3c, !PT ;  /* 0x0000000510057212 */ /* 0x000fc600078e3cff */
[----:B------:R-:W-:Y:S01]  /*1300*/  @!P1 IMAD.MOV.U32 R23, RZ, RZ, R0 ;  /* 0x000000ffff179224 */ /* 0x000fe200078e0000 */
[----:B------:R-:W0:Y:S01]  /*1310*/  I2F.F64.S64 R2, R2 ;  /* 0x0000000200027312 */ /* 0x000e220000301c00 */
[----:B------:R-:W-:Y:S01]  /*1320*/  ISETP.GE.AND P0, PT, R5, RZ, PT ;  /* 0x000000ff0500720c */ /* 0x000fe20003f06270 */
[----:B0-----:R-:W-:-:S10]  /*1330*/  DMUL R14, R2, UR12 ;  /* 0x0000000c020e7c28 */ /* 0x001fd40008000000 */
[----:B------:R-:W0:Y:S02]  /*1340*/  F2F.F32.F64 R14, R14 ;  /* 0x0000000e000e7310 */ /* 0x000e240000301000 */
[----:B0-----:R-:W-:-:S07]  /*1350*/  FSEL R22, -R14, R14, !P0 ;  /* 0x0000000e0e167208 */ /* 0x001fce0004000100 */
.L_x_14:
[----:B------:R-:W-:Y:S05]  /*1360*/  BSYNC.RECONVERGENT B0 ;  /* 0x0000000000007941 */ /* 0x000fea0003800200 */
.L_x_13:
[----:B------:R-:W0:Y:S01]  /*1370*/  S2UR UR16, SR_CgaCtaId ;  /* 0x00000000001079c3 */ /* 0x000e220000008800 */
[----:B------:R-:W-:Y:S01]  /*1380*/  UMOV UR13, 0x400 ;  /* 0x00000400000d7882 */ /* 0x000fe20000000000 */
[----:B------:R-:W-:Y:S01]  /*1390*/  ULEA UR12, UR20, UR11, 0x1 ;  /* 0x0000000b140c7291 */ /* 0x000fe2000f8e08ff */
[----:B------:R-:W-:Y:S01]  /*13a0*/  FMUL R3, R22, R22 ;  /* 0x0000001616037220 */ /* 0x000fe20000400000 */
[C---:B------:R-:W-:Y:S01]  /*13b0*/  LOP3.LUT R0, R23.reuse, 0x1, RZ, 0xc0, !PT ;  /* 0x0000000117007812 */ /* 0x040fe200078ec0ff */
[----:B------:R-:W-:Y:S01]  /*13c0*/  UIADD3 UR11, UPT, UPT, UR11, 0x1, URZ ;  /* 0x000000010b0b7890 */ /* 0x000fe2000fffe0ff */
[----:B------:R-:W-:Y:S01]  /*13d0*/  LOP3.LUT P1, RZ, R23, 0x2, RZ, 0xc0, !PT ;  /* 0x0000000217ff7812 */ /* 0x000fe2000782c0ff */
[----:B------:R-:W-:Y:S01]  /*13e0*/  FFMA R18, R3, R18, -0.0013887860113754868507 ;  /* 0xbab607ed03127423 */ /* 0x000fe20000000012 */
[----:B------:R-:W-:Y:S01]  /*13f0*/  ISETP.NE.U32.AND P0, PT, R0, 0x1, PT ;  /* 0x000000010000780c */ /* 0x000fe20003f05070 */
[----:B------:R-:W-:-:S03]  /*1400*/  UISETP.NE.AND UP0, UPT, UR11, UR14, UPT ;  /* 0x0000000e0b00728c */ /* 0x000fc6000bf05270 */
[----:B------:R-:W-:Y:S02]  /*1410*/  FSEL R0, R19, 0.041666727513074874878, P0 ;  /* 0x3d2aaabb13007808 */ /* 0x000fe40000000000 */
[----:B------:R-:W-:Y:S02]  /*1420*/  FSEL R18, R18, -0.00019574658654164522886, !P0 ;  /* 0xb94d415312127808 */ /* 0x000fe40004000000 */
[----:B------:R-:W-:-:S03]  /*1430*/  FSEL R5, -R20, -0.4999999701976776123, P0 ;  /* 0xbeffffff14057808 */ /* 0x000fc60000000100 */
[----:B------:R-:W-:Y:S01]  /*1440*/  FFMA R18, R3, R18, R0 ;  /* 0x0000001203127223 */ /* 0x000fe20000000000 */
[----:B------:R-:W-:-:S03]  /*1450*/  FSEL R0, R22, 1, P0 ;  /* 0x3f80000016007808 */ /* 0x000fc60000000000 */
[C---:B------:R-:W-:Y:S01]  /*1460*/  FFMA R5, R3.reuse, R18, R5 ;  /* 0x0000001203057223 */ /* 0x040fe20000000005 */
[----:B0-----:R-:W-:Y:S01]  /*1470*/  ULEA UR13, UR16, UR13, 0x18 ;  /* 0x0000000d100d7291 */ /* 0x001fe2000f8ec0ff */
[----:B------:R-:W-:-:S03]  /*1480*/  FFMA R3, R3, R0, RZ ;  /* 0x0000000003037223 */ /* 0x000fc600000000ff */
[----:B------:R-:W-:Y:S01]  /*1490*/  ULEA UR12, UR12, UR13, 0x2 ;  /* 0x0000000d0c0c7291 */ /* 0x000fe2000f8e10ff */
[----:B------:R-:W-:-:S03]  /*14a0*/  FFMA R3, R3, R5, R0 ;  /* 0x0000000503037223 */ /* 0x000fc60000000000 */
[----:B------:R-:W-:Y:S01]  /*14b0*/  ULEA UR13, UR14, UR12, 0x2 ;  /* 0x0000000c0e0d7291 */ /* 0x000fe2000f8e10ff */
[----:B------:R-:W-:-:S04]  /*14c0*/  @P1 FADD R3, RZ, -R3 ;  /* 0x80000003ff031221 */ /* 0x000fc80000000000 */
[----:B------:R-:W0:Y:S04]  /*14d0*/  LDS R4, [UR12] ;  /* 0x0000000cff047984 */ /* 0x000e280008000800 */
[----:B------:R-:W1:Y:S01]  /*14e0*/  LDS R2, [UR13] ;  /* 0x0000000dff027984 */ /* 0x000e620008000800 */
[C---:B0-----:R-:W-:Y:S01]  /*14f0*/  FMUL R5, R3.reuse, R4 ;  /* 0x0000000403057220 */ /* 0x041fe20000400000 */
[----:B-1----:R-:W-:-:S03]  /*1500*/  FMUL R0, R3, R2 ;  /* 0x0000000203007220 */ /* 0x002fc60000400000 */
[C---:B------:R-:W-:Y:S01]  /*1510*/  FFMA R2, R21.reuse, R2, R5 ;  /* 0x0000000215027223 */ /* 0x040fe20000000005 */
[----:B------:R-:W-:-:S03]  /*1520*/  FFMA R3, R21, R4, -R0 ;  /* 0x0000000415037223 */ /* 0x000fc60000000800 */
[----:B------:R-:W-:Y:S01]  /*1530*/  FADD R11, R2, R11 ;  /* 0x0000000b020b7221 */ /* 0x000fe20000000000 */
[----:B------:R-:W-:Y:S01]  /*1540*/  FADD R12, R3, R12 ;  /* 0x0000000c030c7221 */ /* 0x000fe20000000000 */
[----:B------:R-:W-:Y:S06]  /*1550*/  BRA.U UP0, `(.L_x_16) ;  /* 0xfffffff100f87547 */ /* 0x000fec000b83ffff */
[----:B------:R-:W-:-:S04]  /*1560*/  UIADD3 UR10, UPT, UPT, UR10, 0x1, URZ ;  /* 0x000000010a0a7890 */ /* 0x000fc8000fffe0ff */
[----:B------:R-:W-:-:S09]  /*1570*/  UISETP.NE.AND UP0, UPT, UR10, UR15, UPT ;  /* 0x0000000f0a00728c */ /* 0x000fd2000bf05270 */
[----:B------:R-:W-:Y:S05]  /*1580*/  BRA.U UP0, `(.L_x_17) ;  /* 0xfffffff1009c7547 */ /* 0x000fea000b83ffff */
[----:B------:R-:W-:Y:S01]  /*1590*/  BAR.SYNC.DEFER_BLOCKING 0x0 ;  /* 0x0000000000007b1d */ /* 0x000fe20000010000 */
[----:B------:R-:W-:-:S04]  /*15a0*/  UIADD3 UR9, UPT, UPT, UR9, 0x1, URZ ;  /* 0x0000000109097890 */ /* 0x000fc8000fffe0ff */
[----:B------:R-:W-:-:S04]  /*15b0*/  UISETP.GT.U32.AND UP0, UPT, UR6, UR9, UPT ;  /* 0x000000090600728c */ /* 0x000fc8000bf04070 */
[----:B------:R-:W-:-:S09]  /*15c0*/  UISETP.GT.U32.AND.EX UP0, UPT, UR7, URZ, UPT, UP0 ;  /* 0x000000ff0700728c */ /* 0x000fd2000bf04100 */
[----:B------:R-:W-:Y:S05]  /*15d0*/  BRA.U UP0, `(.L_x_18) ;  /* 0xfffffff1000c7547 */ /* 0x000fea000b83ffff */
.L_x_5:
[----:B------:R-:W-:-:S04]  /*15e0*/  UIADD3 UR8, UPT, UPT, UR8, 0x1, URZ ;  /* 0x0000000108087890 */ /* 0x000fc8000fffe0ff */
[----:B------:R-:W-:-:S04]  /*15f0*/  UISETP.GT.U32.AND UP0, UPT, UR4, UR8, UPT ;  /* 0x000000080400728c */ /* 0x000fc8000bf04070 */
[----:B------:R-:W-:-:S09]  /*1600*/  UISETP.GT.U32.AND.EX UP0, UPT, UR5, URZ, UPT, UP0 ;  /* 0x000000ff0500728c */ /* 0x000fd2000bf04100 */
[----:B------:R-:W-:Y:S05]  /*1610*/  BRA.U UP0, `(.L_x_19) ;  /* 0xffffffed00e87547 */ /* 0x000fea000b83ffff */
.L_x_2:
[----:B------:R-:W2:Y:S01]  /*1620*/  LDCU.128 UR8, c[0x0][0x3a0] ;  /* 0x00007400ff0877ac */ /* 0x000ea20008000c00 */
[----:B------:R-:W-:Y:S01]  /*1630*/  BSSY.RECONVERGENT B0, `(.L_x_20) ;  /* 0x0000013000007945 */ /* 0x000fe20003800200 */
[----:B--2---:R-:W-:Y:S02]  /*1640*/  UIMAD UR6, UR11, UR8, URZ ;  /* 0x000000080b0672a4 */ /* 0x004fe4000f8e02ff */
[----:B------:R-:W-:Y:S02]  /*1650*/  UIMAD.WIDE.U32 UR4, UR10, UR8, URZ ;  /* 0x000000080a0472a5 */ /* 0x000fe4000f8e00ff */
[----:B------:R-:W-:-:S04]  /*1660*/  UIMAD UR6, UR10, UR9, UR6 ;  /* 0x000000090a0672a4 */ /* 0x000fc8000f8e0206 */
[----:B------:R-:W-:-:S09]  /*1670*/  UIADD3 UR5, UPT, UPT, UR5, UR6, URZ ;  /* 0x0000000605057290 */ /* 0x000fd2000fffe0ff */
[----:B------:R-:W2:Y:S08]  /*1680*/  I2F.U64 R4, UR4 ;  /* 0x0000000400047d12 */ /* 0x000eb00008301000 */
[----:B--2---:R-:W2:Y:S08]  /*1690*/  MUFU.RCP R3, R4 ;  /* 0x0000000400037308 */ /* 0x004eb00000001000 */
[----:B------:R-:W3:Y:S01]  /*16a0*/  FCHK P0, R12, R4 ;  /* 0x000000040c007302 */ /* 0x000ee20000000000 */
[----:B--2---:R-:W-:-:S04]  /*16b0*/  FFMA R0, -R4, R3, 1 ;  /* 0x3f80000004007423 */ /* 0x004fc80000000103 */
[----:B------:R-:W-:-:S04]  /*16c0*/  FFMA R3, R3, R0, R3 ;  /* 0x0000000003037223 */ /* 0x000fc80000000003 */
[----:B------:R-:W-:-:S04]  /*16d0*/  FFMA R5, R3, R12, RZ ;  /* 0x0000000c03057223 */ /* 0x000fc800000000ff */
[----:B------:R-:W-:-:S04]  /*16e0*/  FFMA R2, -R4, R5, R12 ;  /* 0x0000000504027223 */ /* 0x000fc8000000010c */
[----:B------:R-:W-:Y:S01]  /*16f0*/  FFMA R2, R3, R2, R5 ;  /* 0x0000000203027223 */ /* 0x000fe20000000005 */
[----:B---3--:R-:W-:Y:S06]  /*1700*/  @!P0 BRA `(.L_x_21) ;  /* 0x0000000000148947 */ /* 0x008fec0003800000 */
[----:B------:R-:W-:Y:S01]  /*1710*/  IMAD.MOV.U32 R0, RZ, RZ, R12 ;  /* 0x000000ffff007224 */ /* 0x000fe200078e000c */
[----:B------:R-:W-:Y:S01]  /*1720*/  MOV R14, 0x1750 ;  /* 0x00001750000e7802 */ /* 0x000fe20000000f00 */
[----:B------:R-:W-:-:S07]  /*1730*/  IMAD.MOV.U32 R3, RZ, RZ, R4 ;  /* 0x000000ffff037224 */ /* 0x000fce00078e0004 */
[----:B01----:R-:W-:Y:S05]  /*1740*/  CALL.REL.NOINC `($__internal_1_$__cuda_sm3x_div_rn_noftz_f32_slowpath) ;  /* 0x0000000400a87944 */ /* 0x003fea0003c00000 */
[----:B------:R-:W-:-:S07]  /*1750*/  MOV R2, R3 ;  /* 0x0000000300027202 */ /* 0x000fce0000000f00 */
.L_x_21:
[----:B------:R-:W-:Y:S05]  /*1760*/  BSYNC.RECONVERGENT B0 ;  /* 0x0000000000007941 */ /* 0x000fea0003800200 */
.L_x_20:
[----:B------:R-:W2:Y:S01]  /*1770*/  MUFU.RCP R3, R4 ;  /* 0x0000000400037308 */ /* 0x000ea20000001000 */
[----:B------:R-:W-:Y:S07]  /*1780*/  BSSY.RECONVERGENT B0, `(.L_x_22) ;  /* 0x000000c000007945 */ /* 0x000fee0003800200 */
        /* <DEDUP_REMOVED lines=11> */
.L_x_23:
[----:B------:R-:W-:Y:S05]  /*1840*/  BSYNC.RECONVERGENT B0 ;  /* 0x0000000000007941 */ /* 0x000fea0003800200 */
.L_x_22:
[----:B------:R-:W2:Y:S01]  /*1850*/  LDCU.64 UR8, c[0x0][0x3a8] ;  /* 0x00007500ff0877ac */ /* 0x000ea20008000a00 */
[----:B------:R-:W-:Y:S01]  /*1860*/  SHF.R.S32.HI R0, RZ, 0x1f, R13 ;  /* 0x0000001fff007819 */ /* 0x000fe2000001140d */
[----:B------:R-:W-:Y:S01]  /*1870*/  IMAD.MOV.U32 R7, RZ, RZ, RZ ;  /* 0x000000ffff077224 */ /* 0x000fe200078e00ff */
[----:B------:R-:W3:Y:S03]  /*1880*/  LDCU.128 UR4, c[0x0][0x380] ;  /* 0x00007000ff0477ac */ /* 0x000ee60008000c00 */
[----:B--2---:R-:W-:Y:S02]  /*1890*/  IMAD R0, R0, UR8, RZ ;  /* 0x0000000800007c24 */ /* 0x004fe4000f8e02ff */
[----:B------:R-:W-:-:S04]  /*18a0*/  IMAD.WIDE.U32 R6, R13, UR8, R6 ;  /* 0x000000080d067c25 */ /* 0x000fc8000f8e0006 */
[----:B------:R-:W-:Y:S02]  /*18b0*/  IMAD R13, R13, UR9, R0 ;  /* 0x000000090d0d7c24 */ /* 0x000fe4000f8e0200 */
[----:B------:R-:W-:Y:S02]  /*18c0*/  IMAD.SHL.U32 R0, R6, 0x4, RZ ;  /* 0x0000000406007824 */ /* 0x000fe400078e00ff */
[----:B------:R-:W-:-:S03]  /*18d0*/  IMAD.IADD R7, R7, 0x1, R13 ;  /* 0x0000000107077824 */ /* 0x000fc600078e020d */
[----:B---3--:R-:W-:Y:S02]  /*18e0*/  IADD3 R4, P0, PT, R0, UR4, RZ ;  /* 0x0000000400047c10 */ /* 0x008fe4000ff1e0ff */
[----:B------:R-:W-:Y:S02]  /*18f0*/  SHF.L.U64.HI R7, R6, 0x2, R7 ;  /* 0x0000000206077819 */ /* 0x000fe40000010207 */
[----:B------:R-:W-:Y:S02]  /*1900*/  IADD3 R6, P1, PT, R0, UR6, RZ ;  /* 0x0000000600067c10 */ /* 0x000fe4000ff3e0ff */
[C---:B------:R-:W-:Y:S02]  /*1910*/  IADD3.X R5, PT, PT, R7.reuse, UR5, RZ, P0, !PT ;  /* 0x0000000507057c10 */ /* 0x040fe400087fe4ff */
[----:B------:R-:W-:-:S03]  /*1920*/  IADD3.X R7, PT, PT, R7, UR7, RZ, P1, !PT ;  /* 0x0000000707077c10 */ /* 0x000fc60008ffe4ff */
[----:B------:R-:W-:Y:S04]  /*1930*/  STG.E desc[UR18][R4.64], R2 ;  /* 0x0000000204007986 */ /* 0x000fe8000c101912 */
[----:B------:R-:W-:Y:S01]  /*1940*/  STG.E desc[UR18][R6.64], R3 ;  /* 0x0000000306007986 */ /* 0x000fe2000c101912 */
[----:B------:R-:W-:Y:S05]  /*1950*/  EXIT ;  /* 0x000000000000794d */ /* 0x000fea0003800000 */
        .weak           $__internal_0_$__cuda_sm20_div_u64
        .type           $__internal_0_$__cuda_sm20_div_u64,@function
        .size           $__internal_0_$__cuda_sm20_div_u64,($__internal_1_$__cuda_sm3x_div_rn_noftz_f32_slowpath - $__internal_0_$__cuda_sm20_div_u64)
$__internal_0_$__cuda_sm20_div_u64:
[----:B------:R-:W0:Y:S08]  /*1960*/  I2F.U64.RP R0, UR6 ;  /* 0x0000000600007d12 */ /* 0x000e300008309000 */
[----:B0-----:R-:W0:Y:S02]  /*1970*/  MUFU.RCP R0, R0 ;  /* 0x0000000000007308 */ /* 0x001e240000001000 */
[----:B0-----:R-:W-:-:S06]  /*1980*/  VIADD R2, R0, 0x1ffffffe ;  /* 0x1ffffffe00027836 */ /* 0x001fcc0000000000 */
[----:B------:R-:W0:Y:S02]  /*1990*/  F2I.U64.TRUNC R2, R2 ;  /* 0x0000000200027311 */ /* 0x000e24000020d800 */
[----:B0-----:R-:W-:Y:S01]  /*19a0*/  R2UR UR8, R2 ;  /* 0x00000000020872ca */ /* 0x001fe200000e0000 */
[----:B------:R-:W-:Y:S01]  /*19b0*/  IMAD.MOV.U32 R2, RZ, RZ, R4 ;  /* 0x000000ffff027224 */ /* 0x000fe200078e0004 */
[----:B------:R-:W-:Y:S01]  /*19c0*/  R2UR UR9, R3 ;  /* 0x00000000030972ca */ /* 0x000fe200000e0000 */
[----:B------:R-:W-:-:S10]  /*19d0*/  IMAD.MOV.U32 R3, RZ, RZ, 0x0 ;  /* 0x00000000ff037424 */ /* 0x000fd400078e00ff */
[----:B------:R-:W-:-:S04]  /*19e0*/  UIMAD.WIDE.U32 UR12, UR8, UR6, URZ ;  /* 0x00000006080c72a5 */ /* 0x000fc8000f8e00ff */
[----:B------:R-:W-:Y:S02]  /*19f0*/  UIMAD UR13, UR8, UR7, UR13 ;  /* 0x00000007080d72a4 */ /* 0x000fe4000f8e020d */
[----:B------:R-:W-:Y:S02]  /*1a00*/  UIADD3 UR17, UP0, UPT, URZ, -UR12, URZ ;  /* 0x8000000cff117290 */ /* 0x000fe4000ff1e0ff */
[----:B------:R-:W-:Y:S02]  /*1a10*/  UIMAD UR16, UR9, UR6, UR13 ;  /* 0x00000006091072a4 */ /* 0x000fe4000f8e020d */
[----:B------:R-:W-:Y:S02]  /*1a20*/  UIMAD.WIDE.U32 UR12, UR8, UR17, URZ ;  /* 0x00000011080c72a5 */ /* 0x000fe4000f8e00ff */
[----:B------:R-:W-:-:S05]  /*1a30*/  UIADD3.X UR20, UPT, UPT, URZ, ~UR16, URZ, UP0, !UPT ;  /* 0x80000010ff147290 */ /* 0x000fca00087fe4ff */
[----:B------:R-:W-:Y:S01]  /*1a40*/  UMOV UR12, UR13 ;  /* 0x0000000d000c7c82 */ /* 0x000fe20008000000 */
[----:B------:R-:W-:Y:S02]  /*1a50*/  UMOV UR13, UR8 ;  /* 0x00000008000d7c82 */ /* 0x000fe40008000000 */
[----:B------:R-:W-:-:S04]  /*1a60*/  UIMAD.WIDE.U32 UR12, UP0, UR8, UR20, UR12 ;  /* 0x00000014080c72a5 */ /* 0x000fc8000f80000c */
[----:B------:R-:W-:Y:S02]  /*1a70*/  UIMAD.WIDE.U32 UR12, UP1, UR9, UR17, UR12 ;  /* 0x00000011090c72a5 */ /* 0x000fe4000f82000c */
[----:B------:R-:W-:Y:S02]  /*1a80*/  UIMAD.WIDE.U32 UR16, UR9, UR20, URZ ;  /* 0x00000014091072a5 */ /* 0x000fe4000f8e00ff */
[----:B------:R-:W-:Y:S02]  /*1a90*/  UIMAD UR20, UR9, UR20, URZ ;  /* 0x00000014091472a4 */ /* 0x000fe4000f8e02ff */
[----:B------:R-:W-:Y:S02]  /*1aa0*/  UIADD3.X UR12, UPT, UPT, UR17, UR9, URZ, UP0, !UPT ;  /* 0x00000009110c7290 */ /* 0x000fe400087fe4ff */
[----:B------:R-:W-:-:S04]  /*1ab0*/  UIADD3 UR13, UP2, UPT, UR20, UR13, URZ ;  /* 0x0000000d140d7290 */ /* 0x000fc8000ff5e0ff */
[----:B------:R-:W-:Y:S02]  /*1ac0*/  UIMAD.WIDE.U32 UR8, UR13, UR6, URZ ;  /* 0x000000060d0872a5 */ /* 0x000fe4000f8e00ff */
[----:B------:R-:W-:Y:S02]  /*1ad0*/  UIADD3.X UR16, UPT, UPT, URZ, URZ, UR12, UP2, UP1 ;  /* 0x000000ffff107290 */ /* 0x000fe400097e240c */
[----:B------:R-:W-:Y:S02]  /*1ae0*/  UIADD3 UR8, UP0, UPT, URZ, -UR8, URZ ;  /* 0x80000008ff087290 */ /* 0x000fe4000ff1e0ff */
[----:B------:R-:W-:Y:S02]  /*1af0*/  UIMAD UR9, UR13, UR7, UR9 ;  /* 0x000000070d0972a4 */ /* 0x000fe4000f8e0209 */
[----:B------:R-:W-:Y:S02]  /*1b00*/  UIMAD.WIDE.U32 UR20, UR13, UR8, URZ ;  /* 0x000000080d1472a5 */ /* 0x000fe4000f8e00ff */
[----:B------:R-:W-:-:S04]  /*1b10*/  UIMAD UR9, UR16, UR6, UR9 ;  /* 0x00000006100972a4 */ /* 0x000fc8000f8e0209 */
[----:B------:R-:W-:Y:S01]  /*1b20*/  UIADD3.X UR9, UPT, UPT, URZ, ~UR9, URZ, UP0, !UPT ;  /* 0x80000009ff097290 */ /* 0x000fe200087fe4ff */
[----:B------:R-:W-:-:S03]  /*1b30*/  UMOV UR12, UR21 ;  /* 0x00000015000c7c82 */ /* 0x000fc60008000000 */
[----:B------:R-:W-:Y:S02]  /*1b40*/  UIMAD.WIDE.U32 UR12, UP0, UR13, UR9, UR12 ;  /* 0x000000090d0c72a5 */ /* 0x000fe4000f80000c */
[----:B------:R-:W-:Y:S02]  /*1b50*/  UIMAD UR17, UR16, UR9, URZ ;  /* 0x00000009101172a4 */ /* 0x000fe4000f8e02ff */
[----:B------:R-:W-:Y:S02]  /*1b60*/  UIMAD.WIDE.U32 UR12, UP1, UR16, UR8, UR12 ;  /* 0x00000008100c72a5 */ /* 0x000fe4000f82000c */
[----:B------:R-:W-:Y:S02]  /*1b70*/  UIMAD.WIDE.U32 UR8, UR16, UR9, URZ ;  /* 0x00000009100872a5 */ /* 0x000fe4000f8e00ff */
[----:B------:R-:W-:Y:S02]  /*1b80*/  UIADD3 UR17, UP2, UPT, UR17, UR13, URZ ;  /* 0x0000000d11117290 */ /* 0x000fe4000ff5e0ff */
[----:B------:R-:W-:-:S02]  /*1b90*/  UIADD3.X UR16, UPT, UPT, UR9, UR16, URZ, UP0, !UPT ;  /* 0x0000001009107290 */ /* 0x000fc400087fe4ff */
[----:B------:R-:W-:Y:S01]  /*1ba0*/  UIMAD.WIDE.U32 UR12, UR17, UR10, URZ ;  /* 0x0000000a110c72a5 */ /* 0x000fe2000f8e00ff */
[----:B------:R-:W-:Y:S01]  /*1bb0*/  UMOV UR9, URZ ;  /* 0x000000ff00097c82 */ /* 0x000fe20008000000 */
[----:B------:R-:W-:-:S05]  /*1bc0*/  UIADD3.X UR16, UPT, UPT, URZ, URZ, UR16, UP2, UP1 ;  /* 0x000000ffff107290 */ /* 0x000fca00097e2410 */
[----:B------:R-:W-:Y:S01]  /*1bd0*/  UMOV UR8, UR13 ;  /* 0x0000000d00087c82 */ /* 0x000fe20008000000 */
[----:B------:R-:W-:Y:S02]  /*1be0*/  UIMAD.WIDE.U32 UR12, UR16, UR11, URZ ;  /* 0x0000000b100c72a5 */ /* 0x000fe4000f8e00ff */
[----:B------:R-:W-:-:S04]  /*1bf0*/  UIMAD.WIDE.U32 UR8, UR17, UR11, UR8 ;  /* 0x0000000b110872a5 */ /* 0x000fc8000f8e0008 */
[----:B------:R-:W-:Y:S02]  /*1c00*/  UIMAD.WIDE.U32 UR8, UP0, UR16, UR10, UR8 ;  /* 0x0000000a100872a5 */ /* 0x000fe4000f800008 */
[----:B------:R-:W-:Y:S02]  /*1c10*/  UIMAD UR16, UR16, UR11, URZ ;  /* 0x0000000b101072a4 */ /* 0x000fe4000f8e02ff */
[----:B------:R-:W-:Y:S02]  /*1c20*/  UIADD3.X UR12, UPT, UPT, UR13, URZ, URZ, UP0, !UPT ;  /* 0x000000ff0d0c7290 */ /* 0x000fe400087fe4ff */
[----:B------:R-:W-:-:S04]  /*1c30*/  UIADD3 UR16, UP1, UPT, UR16, UR9, URZ ;  /* 0x0000000910107290 */ /* 0x000fc8000ff3e0ff */
[----:B------:R-:W-:Y:S02]  /*1c40*/  UIMAD.WIDE.U32 UR8, UR16, UR6, URZ ;  /* 0x00000006100872a5 */ /* 0x000fe4000f8e00ff */
[----:B------:R-:W-:Y:S02]  /*1c50*/  UIADD3.X UR12, UPT, UPT, URZ, UR12, URZ, UP1, !UPT ;  /* 0x0000000cff0c7290 */ /* 0x000fe40008ffe4ff */
[----:B------:R-:W-:Y:S02]  /*1c60*/  UIMAD UR9, UR16, UR7, UR9 ;  /* 0x00000007100972a4 */ /* 0x000fe4000f8e0209 */
[----:B------:R-:W-:Y:S02]  /*1c70*/  UIADD3 UR13, UP1, UPT, -UR8, UR10, URZ ;  /* 0x0000000a080d7290 */ /* 0x000fe4000ff3e1ff */
[----:B------:R-:W-:Y:S02]  /*1c80*/  UIMAD UR9, UR12, UR6, UR9 ;  /* 0x000000060c0972a4 */ /* 0x000fe4000f8e0209 */
[----:B------:R-:W-:-:S02]  /*1c90*/  UISETP.GE.U32.AND UP0, UPT, UR13, UR6, UPT ;  /* 0x000000060d00728c */ /* 0x000fc4000bf06070 */
[----:B------:R-:W-:Y:S02]  /*1ca0*/  UIADD3.X UR17, UPT, UPT, ~UR9, UR11, URZ, UP1, !UPT ;  /* 0x0000000b09117290 */ /* 0x000fe40008ffe5ff */
[----:B------:R-:W-:Y:S02]  /*1cb0*/  UIADD3 UR10, UP2, UPT, -UR6, UR13, URZ ;  /* 0x0000000d060a7290 */ /* 0x000fe4000ff5e1ff */
[----:B------:R-:W-:Y:S02]  /*1cc0*/  UIADD3 UR8, UP1, UPT, UR16, 0x1, URZ ;  /* 0x0000000110087890 */ /* 0x000fe4000ff3e0ff */
[----:B------:R-:W-:Y:S02]  /*1cd0*/  UISETP.GE.U32.AND.EX UP0, UPT, UR17, UR7, UPT, UP0 ;  /* 0x000000071100728c */ /* 0x000fe4000bf06100 */
[----:B------:R-:W-:Y:S02]  /*1ce0*/  UIADD3.X UR11, UPT, UPT, ~UR7, UR17, URZ, UP2, !UPT ;  /* 0x00000011070b7290 */ /* 0x000fe400097fe5ff */
[----:B------:R-:W-:-:S02]  /*1cf0*/  UIADD3.X UR9, UPT, UPT, URZ, UR12, URZ, UP1, !UPT ;  /* 0x0000000cff097290 */ /* 0x000fc40008ffe4ff */
[----:B------:R-:W-:Y:S02]  /*1d00*/  USEL UR10, UR10, UR13, UP0 ;  /* 0x0000000d0a0a7287 */ /* 0x000fe40008000000 */
[----:B------:R-:W-:Y:S02]  /*1d10*/  USEL UR16, UR8, UR16, UP0 ;  /* 0x0000001008107287 */ /* 0x000fe40008000000 */
[----:B------:R-:W-:Y:S02]  /*1d20*/  USEL UR11, UR11, UR17, UP0 ;  /* 0x000000110b0b7287 */ /* 0x000fe40008000000 */
[----:B------:R-:W-:Y:S02]  /*1d30*/  USEL UR12, UR9, UR12, UP0 ;  /* 0x0000000c090c7287 */ /* 0x000fe40008000000 */
[----:B------:R-:W-:Y:S02]  /*1d40*/  UISETP.GE.U32.AND UP0, UPT, UR10, UR6, UPT ;  /* 0x000000060a00728c */ /* 0x000fe4000bf06070 */
[----:B------:R-:W-:-:S02]  /*1d50*/  UIADD3 UR8, UP2, UPT, UR16, 0x1, URZ ;  /* 0x0000000110087890 */ /* 0x000fc4000ff5e0ff */
[----:B------:R-:W-:Y:S02]  /*1d60*/  UISETP.GE.U32.AND.EX UP0, UPT, UR11, UR7, UPT, UP0 ;  /* 0x000000070b00728c */ /* 0x000fe4000bf06100 */
[----:B------:R-:W-:Y:S02]  /*1d70*/  UISETP.NE.U32.AND UP1, UPT, UR6, URZ, UPT ;  /* 0x000000ff0600728c */ /* 0x000fe4000bf25070 */
[----:B------:R-:W-:Y:S02]  /*1d80*/  UIADD3.X UR9, UPT, UPT, URZ, UR12, URZ, UP2, !UPT ;  /* 0x0000000cff097290 */ /* 0x000fe400097fe4ff */
[----:B------:R-:W-:Y:S02]  /*1d90*/  USEL UR6, UR8, UR16, UP0 ;  /* 0x0000001008067287 */ /* 0x000fe40008000000 */
[----:B------:R-:W-:Y:S02]  /*1da0*/  UISETP.NE.AND.EX UP1, UPT, UR7, URZ, UPT, UP1 ;  /* 0x000000ff0700728c */ /* 0x000fe4000bf25310 */
[----:B------:R-:W-:-:S02]  /*1db0*/  USEL UR8, UR9, UR12, UP0 ;  /* 0x0000000c09087287 */ /* 0x000fc40008000000 */
[----:B------:R-:W-:Y:S02]  /*1dc0*/  USEL UR6, UR6, 0xffffffff, UP1 ;  /* 0xffffffff06067887 */ /* 0x000fe40008800000 */
[----:B------:R-:W-:Y:S01]  /*1dd0*/  USEL UR8, UR8, 0xffffffff, UP1 ;  /* 0xffffffff08087887 */ /* 0x000fe20008800000 */
[----:B------:R-:W-:Y:S11]  /*1de0*/  RET.REL.NODEC R2 `(_Z14idft2d2_kernelPfS_PKfS1_mm) ;  /* 0xffffffe002847950 */ /* 0x000ff60003c3ffff */
        .weak           $__internal_1_$__cuda_sm3x_div_rn_noftz_f32_slowpath
        .type           $__internal_1_$__cuda_sm3x_div_rn_noftz_f32_slowpath,@function
        .size           $__internal_1_$__cuda_sm3x_div_rn_noftz_f32_slowpath,(.L_x_169 - $__internal_1_$__cuda_sm3x_div_rn_noftz_f32_slowpath)
$__internal_1_$__cuda_sm3x_div_rn_noftz_f32_slowpath:
[----:B------:R-:W-:Y:S01]  /*1df0*/  SHF.R.U32.HI R15, RZ, 0x17, R3 ;  /* 0x00000017ff0f7819 */ /* 0x000fe20000011603 */
[----:B------:R-:W-:Y:S01]  /*1e00*/  BSSY.RECONVERGENT B1, `(.L_x_24) ;  /* 0x0000062000017945 */ /* 0x000fe20003800200 */
[----:B------:R-:W-:Y:S02]  /*1e10*/  SHF.R.U32.HI R5, RZ, 0x17, R0 ;  /* 0x00000017ff057819 */ /* 0x000fe40000011600 */
[----:B------:R-:W-:Y:S02]  /*1e20*/  LOP3.LUT R15, R15, 0xff, RZ, 0xc0, !PT ;  /* 0x000000ff0f0f7812 */ /* 0x000fe400078ec0ff */
[----:B------:R-:W-:Y:S02]  /*1e30*/  LOP3.LUT R18, R5, 0xff, RZ, 0xc0, !PT ;  /* 0x000000ff05127812 */ /* 0x000fe400078ec0ff */
[----:B------:R-:W-:-:S03]  /*1e40*/  IADD3 R17, PT, PT, R15, -0x1, RZ ;  /* 0xffffffff0f117810 */ /* 0x000fc60007ffe0ff */
[----:B------:R-:W-:Y:S01]  /*1e50*/  VIADD R16, R18, 0xffffffff ;  /* 0xffffffff12107836 */ /* 0x000fe20000000000 */
[----:B------:R-:W-:-:S04]  /*1e60*/  ISETP.GT.U32.AND P0, PT, R17, 0xfd, PT ;  /* 0x000000fd1100780c */ /* 0x000fc80003f04070 */
[----:B------:R-:W-:-:S13]  /*1e70*/  ISETP.GT.U32.OR P0, PT, R16, 0xfd, P0 ;  /* 0x000000fd1000780c */ /* 0x000fda0000704470 */
[----:B------:R-:W-:Y:S01]  /*1e80*/  @!P0 IMAD.MOV.U32 R5, RZ, RZ, RZ ;  /* 0x000000ffff058224 */ /* 0x000fe200078e00ff */
[----:B------:R-:W-:Y:S06]  /*1e90*/  @!P0 BRA `(.L_x_25) ;  /* 0x00000000005c8947 */ /* 0x000fec0003800000 */
[----:B------:R-:W-:Y:S02]  /*1ea0*/  FSETP.GTU.FTZ.AND P0, PT, |R0|, +INF , PT ;  /* 0x7f8000000000780b */ /* 0x000fe40003f1c200 */
[----:B------:R-:W-:-:S04]  /*1eb0*/  FSETP.GTU.FTZ.AND P1, PT, |R3|, +INF , PT ;  /* 0x7f8000000300780b */ /* 0x000fc80003f3c200 */
[----:B------:R-:W-:-:S13]  /*1ec0*/  PLOP3.LUT P0, PT, P0, P1, PT, 0xf8, 0x8f ;  /* 0x00000000008f781c */ /* 0x000fda0000703f70 */
[----:B------:R-:W-:Y:S05]  /*1ed0*/  @P0 BRA `(.L_x_26) ;  /* 0x00000004004c0947 */ /* 0x000fea0003800000 */
[----:B------:R-:W-:-:S13]  /*1ee0*/  LOP3.LUT P0, RZ, R3, 0x7fffffff, R0, 0xc8, !PT ;  /* 0x7fffffff03ff7812 */ /* 0x000fda000780c800 */
[----:B------:R-:W-:Y:S05]  /*1ef0*/  @!P0 BRA `(.L_x_27) ;  /* 0x00000004003c8947 */ /* 0x000fea0003800000 */
[C---:B------:R-:W-:Y:S02]  /*1f00*/  FSETP.NEU.FTZ.AND P2, PT, |R0|.reuse, +INF , PT ;  /* 0x7f8000000000780b */ /* 0x040fe40003f5d200 */
[----:B------:R-:W-:Y:S02]  /*1f10*/  FSETP.NEU.FTZ.AND P1, PT, |R3|, +INF , PT ;  /* 0x7f8000000300780b */ /* 0x000fe40003f3d200 */
[----:B------:R-:W-:-:S11]  /*1f20*/  FSETP.NEU.FTZ.AND P0, PT, |R0|, +INF , PT ;  /* 0x7f8000000000780b */ /* 0x000fd60003f1d200 */
[----:B------:R-:W-:Y:S05]  /*1f30*/  @!P1 BRA !P2, `(.L_x_27) ;  /* 0x00000004002c9947 */ /* 0x000fea0005000000 */
[----:B------:R-:W-:-:S04]  /*1f40*/  LOP3.LUT P2, RZ, R0, 0x7fffffff, RZ, 0xc0, !PT ;  /* 0x7fffffff00ff7812 */ /* 0x000fc8000784c0ff */
[----:B------:R-:W-:-:S13]  /*1f50*/  PLOP3.LUT P1, PT, P1, P2, PT, 0x2f, 0xf2 ;  /* 0x0000000000f2781c */ /* 0x000fda0000f24577 */
[----:B------:R-:W-:Y:S05]  /*1f60*/  @P1 BRA `(.L_x_28) ;  /* 0x0000000400181947 */ /* 0x000fea0003800000 */
[----:B------:R-:W-:-:S04]  /*1f70*/  LOP3.LUT P1, RZ, R3, 0x7fffffff, RZ, 0xc0, !PT ;  /* 0x7fffffff03ff7812 */ /* 0x000fc8000782c0ff */
[----:B------:R-:W-:-:S13]  /*1f80*/  PLOP3.LUT P0, PT, P0, P1, PT, 0x2f, 0xf2 ;  /* 0x0000000000f2781c */ /* 0x000fda0000702577 */
[----:B------:R-:W-:Y:S05]  /*1f90*/  @P0 BRA `(.L_x_29) ;  /* 0x0000000400000947 */ /* 0x000fea0003800000 */
[----:B------:R-:W-:Y:S02]  /*1fa0*/  ISETP.GE.AND P0, PT, R16, RZ, PT ;  /* 0x000000ff1000720c */ /* 0x000fe40003f06270 */
[----:B------:R-:W-:-:S11]  /*1fb0*/  ISETP.GE.AND P1, PT, R17, RZ, PT ;  /* 0x000000ff1100720c */ /* 0x000fd60003f26270 */
[----:B------:R-:W-:Y:S02]  /*1fc0*/  @P0 IMAD.MOV.U32 R5, RZ, RZ, RZ ;  /* 0x000000ffff050224 */ /* 0x000fe400078e00ff */
[----:B------:R-:W-:Y:S01]  /*1fd0*/  @!P0 FFMA R0, R0, 1.84467440737095516160e+19, RZ ;  /* 0x5f80000000008823 */ /* 0x000fe200000000ff */
[----:B------:R-:W-:Y:S02]  /*1fe0*/  @!P0 IMAD.MOV.U32 R5, RZ, RZ, -0x40 ;  /* 0xffffffc0ff058424 */ /* 0x000fe400078e00ff */
[----:B------:R-:W-:Y:S02]  /*1ff0*/  @!P1 FFMA R3, R3, 1.84467440737095516160e+19, RZ ;  /* 0x5f80000003039823 */ /* 0x000fe400000000ff */
[----:B------:R-:W-:-:S07]  /*2000*/  @!P1 VIADD R5, R5, 0x40 ;  /* 0x0000004005059836 */ /* 0x000fce0000000000 */
.L_x_25:
[----:B------:R-:W-:Y:S01]  /*2010*/  LEA R16, R15, 0xc0800000, 0x17 ;  /* 0xc08000000f107811 */ /* 0x000fe200078eb8ff */
[----:B------:R-:W-:Y:S04]  /*2020*/  BSSY.RECONVERGENT B2, `(.L_x_30) ;  /* 0x0000036000027945 */ /* 0x000fe80003800200 */
[----:B------:R-:W-:Y:S02]  /*2030*/  IMAD.IADD R17, R3, 0x1, -R16 ;  /* 0x0000000103117824 */ /* 0x000fe400078e0a10 */
[----:B------:R-:W-:Y:S02]  /*2040*/  VIADD R16, R18, 0xffffff81 ;  /* 0xffffff8112107836 */ /* 0x000fe40000000000 */
[----:B------:R-:W0:Y:S01]  /*2050*/  MUFU.RCP R3, R17 ;  /* 0x0000001100037308 */ /* 0x000e220000001000 */
[----:B------:R-:W-:Y:S01]  /*2060*/  FADD.FTZ R19, -R17, -RZ ;  /* 0x800000ff11137221 */ /* 0x000fe20000010100 */
[C---:B------:R-:W-:Y:S01]  /*2070*/  IMAD R0, R16.reuse, -0x800000, R0 ;  /* 0xff80000010007824 */ /* 0x040fe200078e0200 */
[----:B------:R-:W-:-:S05]  /*2080*/  IADD3 R16, PT, PT, R16, 0x7f, -R15 ;  /* 0x0000007f10107810 */ /* 0x000fca0007ffe80f */
[----:B------:R-:W-:Y:S02]  /*2090*/  IMAD.IADD R16, R16, 0x1, R5 ;  /* 0x0000000110107824 */ /* 0x000fe400078e0205 */
[----:B0-----:R-:W-:-:S04]  /*20a0*/  FFMA R18, R3, R19, 1 ;  /* 0x3f80000003127423 */ /* 0x001fc80000000013 */
[----:B------:R-:W-:-:S04]  /*20b0*/  FFMA R3, R3, R18, R3 ;  /* 0x0000001203037223 */ /* 0x000fc80000000003 */
[----:B------:R-:W-:-:S04]  /*20c0*/  FFMA R18, R0, R3, RZ ;  /* 0x0000000300127223 */ /* 0x000fc800000000ff */
[----:B------:R-:W-:-:S04]  /*20d0*/  FFMA R20, R19, R18, R0 ;  /* 0x0000001213147223 */ /* 0x000fc80000000000 */
[----:B------:R-:W-:-:S04]  /*20e0*/  FFMA R20, R3, R20, R18 ;  /* 0x0000001403147223 */ /* 0x000fc80000000012 */
[----:B------:R-:W-:-:S04]  /*20f0*/  FFMA R19, R19, R20, R0 ;  /* 0x0000001413137223 */ /* 0x000fc80000000000 */
[----:B------:R-:W-:-:S05]  /*2100*/  FFMA R0, R3, R19, R20 ;  /* 0x0000001303007223 */ /* 0x000fca0000000014 */
[----:B------:R-:W-:-:S04]  /*2110*/  SHF.R.U32.HI R15, RZ, 0x17, R0 ;  /* 0x00000017ff0f7819 */ /* 0x000fc80000011600 */
[----:B------:R-:W-:-:S04]  /*2120*/  LOP3.LUT R15, R15, 0xff, RZ, 0xc0, !PT ;  /* 0x000000ff0f0f7812 */ /* 0x000fc800078ec0ff */
[----:B------:R-:W-:-:S05]  /*2130*/  IADD3 R17, PT, PT, R15, R16, RZ ;  /* 0x000000100f117210 */ /* 0x000fca0007ffe0ff */
[----:B------:R-:W-:-:S05]  /*2140*/  VIADD R5, R17, 0xffffffff ;  /* 0xffffffff11057836 */ /* 0x000fca0000000000 */
[----:B------:R-:W-:-:S13]  /*2150*/  ISETP.GE.U32.AND P0, PT, R5, 0xfe, PT ;  /* 0x000000fe0500780c */ /* 0x000fda0003f06070 */
[----:B------:R-:W-:Y:S05]  /*2160*/  @!P0 BRA `(.L_x_31) ;  /* 0x0000000000808947 */ /* 0x000fea0003800000 */
[----:B------:R-:W-:-:S13]  /*2170*/  ISETP.GT.AND P0, PT, R17, 0xfe, PT ;  /* 0x000000fe1100780c */ /* 0x000fda0003f04270 */
[----:B------:R-:W-:Y:S05]  /*2180*/  @P0 BRA `(.L_x_32) ;  /* 0x00000000006c0947 */ /* 0x000fea0003800000 */
[----:B------:R-:W-:-:S13]  /*2190*/  ISETP.GE.AND P0, PT, R17, 0x1, PT ;  /* 0x000000011100780c */ /* 0x000fda0003f06270 */
[----:B------:R-:W-:Y:S05]  /*21a0*/  @P0 BRA `(.L_x_33) ;  /* 0x0000000000740947 */ /* 0x000fea0003800000 */
[----:B------:R-:W-:Y:S02]  /*21b0*/  ISETP.GE.AND P0, PT, R17, -0x18, PT ;  /* 0xffffffe81100780c */ /* 0x000fe40003f06270 */
[----:B------:R-:W-:-:S11]  /*21c0*/  LOP3.LUT R0, R0, 0x80000000, RZ, 0xc0, !PT ;  /* 0x8000000000007812 */ /* 0x000fd600078ec0ff */
[----:B------:R-:W-:Y:S05]  /*21d0*/  @!P0 BRA `(.L_x_33) ;  /* 0x0000000000688947 */ /* 0x000fea0003800000 */
[-CC-:B------:R-:W-:Y:S01]  /*21e0*/  FFMA.RZ R5, R3, R19.reuse, R20.reuse ;  /* 0x0000001303057223 */ /* 0x180fe2000000c014 */
[----:B------:R-:W-:Y:S02]  /*21f0*/  VIADD R18, R17, 0x20 ;  /* 0x0000002011127836 */ /* 0x000fe40000000000 */
[-CC-:B------:R-:W-:Y:S01]  /*2200*/  FFMA.RM R16, R3, R19.reuse, R20.reuse ;  /* 0x0000001303107223 */ /* 0x180fe20000004014 */
[----:B------:R-:W-:Y:S02]  /*2210*/  ISETP.NE.AND P2, PT, R17, RZ, PT ;  /* 0x000000ff1100720c */ /* 0x000fe40003f45270 */
[----:B------:R-:W-:Y:S01]  /*2220*/  LOP3.LUT R15, R5, 0x7fffff, RZ, 0xc0, !PT ;  /* 0x007fffff050f7812 */ /* 0x000fe200078ec0ff */
[----:B------:R-:W-:Y:S01]  /*2230*/  FFMA.RP R5, R3, R19, R20 ;  /* 0x0000001303057223 */ /* 0x000fe20000008014 */
[----:B------:R-:W-:Y:S01]  /*2240*/  IMAD.MOV R3, RZ, RZ, -R17 ;  /* 0x000000ffff037224 */ /* 0x000fe200078e0a11 */
[----:B------:R-:W-:Y:S02]  /*2250*/  ISETP.NE.AND P1, PT, R17, RZ, PT ;  /* 0x000000ff1100720c */ /* 0x000fe40003f25270 */
[----:B------:R-:W-:-:S02]  /*2260*/  LOP3.LUT R15, R15, 0x800000, RZ, 0xfc, !PT ;  /* 0x008000000f0f7812 */ /* 0x000fc400078efcff */
[----:B------:R-:W-:Y:S02]  /*2270*/  FSETP.NEU.FTZ.AND P0, PT, R5, R16, PT ;  /* 0x000000100500720b */ /* 0x000fe40003f1d000 */
[----:B------:R-:W-:Y:S02]  /*2280*/  SHF.L.U32 R18, R15, R18, RZ ;  /* 0x000000120f127219 */ /* 0x000fe400000006ff */
[----:B------:R-:W-:Y:S02]  /*2290*/  SEL R16, R3, RZ, P2 ;  /* 0x000000ff03107207 */ /* 0x000fe40001000000 */
[----:B------:R-:W-:Y:S02]  /*22a0*/  ISETP.NE.AND P1, PT, R18, RZ, P1 ;  /* 0x000000ff1200720c */ /* 0x000fe40000f25270 */
[----:B------:R-:W-:Y:S02]  /*22b0*/  SHF.R.U32.HI R16, RZ, R16, R15 ;  /* 0x00000010ff107219 */ /* 0x000fe4000001160f */
[----:B------:R-:W-:-:S02]  /*22c0*/  PLOP3.LUT P0, PT, P0, P1, PT, 0xf8, 0x8f ;  /* 0x00000000008f781c */ /* 0x000fc40000703f70 */
[----:B------:R-:W-:Y:S02]  /*22d0*/  SHF.R.U32.HI R18, RZ, 0x1, R16 ;  /* 0x00000001ff127819 */ /* 0x000fe40000011610 */
[----:B------:R-:W-:-:S04]  /*22e0*/  SEL R3, RZ, 0x1, !P0 ;  /* 0x00000001ff037807 */ /* 0x000fc80004000000 */
[----:B------:R-:W-:-:S04]  /*22f0*/  LOP3.LUT R3, R3, 0x1, R18, 0xf8, !PT ;  /* 0x0000000103037812 */ /* 0x000fc800078ef812 */
[----:B------:R-:W-:-:S05]  /*2300*/  LOP3.LUT R3, R3, R16, RZ, 0xc0, !PT ;  /* 0x0000001003037212 */ /* 0x000fca00078ec0ff */
[----:B------:R-:W-:-:S05]  /*2310*/  IMAD.IADD R3, R18, 0x1, R3 ;  /* 0x0000000112037824 */ /* 0x000fca00078e0203 */
[----:B------:R-:W-:Y:S01]  /*2320*/  LOP3.LUT R0, R3, R0, RZ, 0xfc, !PT ;  /* 0x0000000003007212 */ /* 0x000fe200078efcff */
[----:B------:R-:W-:Y:S06]  /*2330*/  BRA `(.L_x_33) ;  /* 0x0000000000107947 */ /* 0x000fec0003800000 */
.L_x_32:
[----:B------:R-:W-:-:S04]  /*2340*/  LOP3.LUT R0, R0, 0x80000000, RZ, 0xc0, !PT ;  /* 0x8000000000007812 */ /* 0x000fc800078ec0ff */
[----:B------:R-:W-:Y:S01]  /*2350*/  LOP3.LUT R0, R0, 0x7f800000, RZ, 0xfc, !PT ;  /* 0x7f80000000007812 */ /* 0x000fe200078efcff */
[----:B------:R-:W-:Y:S06]  /*2360*/  BRA `(.L_x_33) ;  /* 0x0000000000047947 */ /* 0x000fec0003800000 */
.L_x_31:
[----:B------:R-:W-:-:S07]  /*2370*/  IMAD R0, R16, 0x800000, R0 ;  /* 0x0080000010007824 */ /* 0x000fce00078e0200 */
.L_x_33:
[----:B------:R-:W-:Y:S05]  /*2380*/  BSYNC.RECONVERGENT B2 ;  /* 0x0000000000027941 */ /* 0x000fea0003800200 */
.L_x_30:
[----:B------:R-:W-:Y:S05]  /*2390*/  BRA `(.L_x_34) ;  /* 0x0000000000207947 */ /* 0x000fea0003800000 */
.L_x_29:
[----:B------:R-:W-:-:S04]  /*23a0*/  LOP3.LUT R0, R3, 0x80000000, R0, 0x48, !PT ;  /* 0x8000000003007812 */ /* 0x000fc800078e4800 */
[----:B------:R-:W-:Y:S01]  /*23b0*/  LOP3.LUT R0, R0, 0x7f800000, RZ, 0xfc, !PT ;  /* 0x7f80000000007812 */ /* 0x000fe200078efcff */
[----:B------:R-:W-:Y:S06]  /*23c0*/  BRA `(.L_x_34) ;  /* 0x0000000000147947 */ /* 0x000fec0003800000 */
.L_x_28:
[----:B------:R-:W-:Y:S01]  /*23d0*/  LOP3.LUT R0, R3, 0x80000000, R0, 0x48, !PT ;  /* 0x8000000003007812 */ /* 0x000fe200078e4800 */
[----:B------:R-:W-:Y:S06]  /*23e0*/  BRA `(.L_x_34) ;  /* 0x00000000000c7947 */ /* 0x000fec0003800000 */
.L_x_27:
[----:B------:R-:W0:Y:S01]  /*23f0*/  MUFU.RSQ R0, -QNAN ;  /* 0xffc0000000007908 */ /* 0x000e220000001400 */
[----:B------:R-:W-:Y:S05]  /*2400*/  BRA `(.L_x_34) ;  /* 0x0000000000047947 */ /* 0x000fea0003800000 */
.L_x_26:
[----:B------:R-:W-:-:S07]  /*2410*/  FADD.FTZ R0, R0, R3 ;  /* 0x0000000300007221 */ /* 0x000fce0000010000 */
.L_x_34:
[----:B------:R-:W-:Y:S05]  /*2420*/  BSYNC.RECONVERGENT B1 ;  /* 0x0000000000017941 */ /* 0x000fea0003800200 */
.L_x_24:
[----:B------:R-:W-:Y:S02]  /*2430*/  IMAD.MOV.U32 R15, RZ, RZ, 0x0 ;  /* 0x00000000ff0f7424 */ /* 0x000fe400078e00ff */
[----:B0-----:R-:W-:Y:S02]  /*2440*/  IMAD.MOV.U32 R3, RZ, RZ, R0 ;  /* 0x000000ffff037224 */ /* 0x001fe400078e0000 */
[----:B------:R-:W-:Y:S05]  /*2450*/  RET.REL.NODEC R14 `(_Z14idft2d2_kernelPfS_PKfS1_mm) ;  /* 0xffffffd80ee87950 */ /* 0x000fea0003c3ffff */
.L_x_35:
[----:B------:R-:W-:-:S00]  /*2460*/  BRA `(.L_x_35) ;  /* 0xfffffffc00fc7947 */ /* 0x000fc0000383ffff */
[----:B------:R-:W-:-:S00]  /*2470*/  NOP ;  /* 0x0000000000007918 */ /* 0x000fc00000000000 */
        /* <DEDUP_REMOVED lines=8> */
.L_x_169:


//--------------------- .text._Z13idft2d_kernelPfS_PKfS1_mm --------------------------
	.section	.text._Z13idft2d_kernelPfS_PKfS1_mm,"ax",@progbits
	.align	128
        .global         _Z13idft2d_kernelPfS_PKfS1_mm
        .type           _Z13idft2d_kernelPfS_PKfS1_mm,@function
        .size           _Z13idft2d_kernelPfS_PKfS1_mm,(.L_x_170 - _Z13idft2d_kernelPfS_PKfS1_mm)
        .other          _Z13idft2d_kernelPfS_PKfS1_mm,@"STO_CUDA_ENTRY STV_DEFAULT"
_Z13idft2d_kernelPfS_PKfS1_mm:
.text._Z13idft2d_kernelPfS_PKfS1_mm:
[----:B------:R-:W0:Y:S01]  /*0000*/  LDC R1, c[0x0][0x37c] ;  /* 0x0000df00ff017b82 */ /* 0x000e220000000800 */
[----:B------:R-:W1:Y:S07]  /*0010*/  S2R R7, SR_TID.Y ;  /* 0x0000000000077919 */ /* 0x000e6e0000002200 */
[----:B------:R-:W2:Y:S01]  /*0020*/  LDC R3, c[0x0][0x360] ;  /* 0x0000d800ff037b82 */ /* 0x000ea20000000800 */
[----:B------:R-:W3:Y:S01]  /*0030*/  LDCU.128 UR8, c[0x0][0x3a0] ;  /* 0x00007400ff0877ac */ /* 0x000ee20008000c00 */
[----:B0-----:R-:W-:Y:S01]  /*0040*/  VIADD R1, R1, 0xffffffe0 ;  /* 0xffffffe001017836 */ /* 0x001fe20000000000 */
[----:B------:R-:W2:Y:S05]  /*0050*/  S2R R0, SR_TID.X ;  /* 0x0000000000007919 */ /* 0x000eaa0000002100 */
[----:B------:R-:W1:Y:S08]  /*0060*/  S2UR UR5, SR_CTAID.Y ;  /* 0x00000000000579c3 */ /* 0x000e700000002600 */
[----:B------:R-:W1:Y:S08]  /*0070*/  LDC R6, c[0x0][0x364] ;  /* 0x0000d900ff067b82 */ /* 0x000e700000000800 */
[----:B------:R-:W2:Y:S01]  /*0080*/  S2UR UR4, SR_CTAID.X ;  /* 0x00000000000479c3 */ /* 0x000ea20000002500 */
[----:B-1----:R-:W-:-:S05]  /*0090*/  IMAD R6, R6, UR5, R7 ;  /* 0x0000000506067c24 */ /* 0x002fca000f8e0207 */
[----:B---3--:R-:W-:Y:S01]  /*00a0*/  ISETP.GE.U32.AND P0, PT, R6, UR10, PT ;  /* 0x0000000a06007c0c */ /* 0x008fe2000bf06070 */
[----:B--2---:R-:W-:-:S03]  /*00b0*/  IMAD R3, R3, UR4, R0 ;  /* 0x0000000403037c24 */ /* 0x004fc6000f8e0200 */
[----:B------:R-:W-:Y:S02]  /*00c0*/  ISETP.GE.U32.AND.EX P0, PT, RZ, UR11, PT, P0 ;  /* 0x0000000bff007c0c */ /* 0x000fe4000bf06100 */
[----:B------:R-:W-:Y:S02]  /*00d0*/  ISETP.GE.U32.AND P1, PT, R3, UR8, PT ;  /* 0x0000000803007c0c */ /* 0x000fe4000bf26070 */
[----:B------:R-:W-:-:S04]  /*00e0*/  SHF.R.S32.HI R12, RZ, 0x1f, R3 ;  /* 0x0000001fff0c7819 */ /* 0x000fc80000011403 */
[----:B------:R-:W-:-:S13]  /*00f0*/  ISETP.GE.U32.OR.EX P0, PT, R12, UR9, P0, P1 ;  /* 0x000000090c007c0c */ /* 0x000fda0008706510 */
[----:B------:R-:W-:Y:S05]  /*0100*/  @P0 EXIT ;  /* 0x000000000000094d */ /* 0x000fea0003800000 */
[----:B------:R-:W0:Y:S01]  /*0110*/  LDCU.128 UR4, c[0x0][0x3a0] ;  /* 0x00007400ff0477ac */ /* 0x000e220008000c00 */
[----:B------:R-:W-:Y:S01]  /*0120*/  I2FP.F32.S32 R15, R3 ;  /* 0x00000003000f7245 */ /* 0x000fe20000201400 */
[----:B------:R-:W-:Y:S02]  /*0130*/  IMAD.MOV.U32 R0, RZ, RZ, RZ ;  /* 0x000000ffff007224 */ /* 0x000fe400078e00ff */
[----:B------:R-:W-:Y:S01]  /*0140*/  IMAD.MOV.U32 R2, RZ, RZ, RZ ;  /* 0x000000ffff027224 */ /* 0x000fe200078e00ff */
[----:B------:R-:W1:Y:S01]  /*0150*/  LDCU.64 UR18, c[0x0][0x358] ;  /* 0x00006b00ff1277ac */ /* 0x000e620008000a00 */
[----:B------:R-:W-:Y:S01]  /*0160*/  UMOV UR8, URZ ;  /* 0x000000ff00087c82 */ /* 0x000fe20008000000 */
[----:B------:R-:W-:Y:S01]  /*0170*/  UMOV UR9, URZ ;  /* 0x000000ff00097c82 */ /* 0x000fe20008000000 */
[----:B0-----:R-:W0:Y:S08]  /*0180*/  I2F.U64 R13, UR6 ;  /* 0x00000006000d7d12 */ /* 0x001e300008301000 */
[----:B-1----:R-:W2:Y:S02]  /*0190*/  I2F.U64 R14, UR4 ;  /* 0x00000004000e7d12 */ /* 0x002ea40008301000 */
.L_x_47:
[----:B--2---:R-:W1:Y:S01]  /*01a0*/  MUFU.RCP R5, R14 ;  /* 0x0000000e00057308 */ /* 0x004e620000001000 */
[----:B------:R-:W-:Y:S01]  /*01b0*/  I2FP.F32.U32 R4, UR8 ;  /* 0x0000000800047c45 */ /* 0x000fe20008201000 */
[----:B------:R-:W-:Y:S04]  /*01c0*/  BSSY.RECONVERGENT B0, `(.L_x_36) ;  /* 0x000000d000007945 */ /* 0x000fe80003800200 */
[----:B------:R-:W-:-:S04]  /*01d0*/  FMUL R4, R15, R4 ;  /* 0x000000040f047220 */ /* 0x000fc80000400000 */
[----:B------:R-:W2:Y:S01]  /*01e0*/  FCHK P0, R4, R14 ;  /* 0x0000000e04007302 */ /* 0x000ea20000000000 */
[----:B-1----:R-:W-:-:S04]  /*01f0*/  FFMA R8, -R14, R5, 1 ;  /* 0x3f8000000e087423 */ /* 0x002fc80000000105 */
[----:B------:R-:W-:-:S04]  /*0200*/  FFMA R5, R5, R8, R5 ;  /* 0x0000000805057223 */ /* 0x000fc80000000005 */
[----:B------:R-:W-:-:S04]  /*0210*/  FFMA R16, R4, R5, RZ ;  /* 0x0000000504107223 */ /* 0x000fc800000000ff */
[----:B------:R-:W-:-:S04]  /*0220*/  FFMA R8, -R14, R16, R4 ;  /* 0x000000100e087223 */ /* 0x000fc80000000104 */
[----:B------:R-:W-:Y:S01]  /*0230*/  FFMA R16, R5, R8, R16 ;  /* 0x0000000805107223 */ /* 0x000fe20000000010 */
[----:B--2---:R-:W-:Y:S06]  /*0240*/  @!P0 BRA `(.L_x_37) ;  /* 0x0000000000108947 */ /* 0x004fec0003800000 */
[----:B------:R-:W-:Y:S01]  /*0250*/  IMAD.MOV.U32 R5, RZ, RZ, R14 ;  /* 0x000000ffff057224 */ /* 0x000fe200078e000e */
[----:B------:R-:W-:-:S07]  /*0260*/  MOV R10, 0x280 ;  /* 0x00000280000a7802 */ /* 0x000fce0000000f00 */
[----:B0-----:R-:W-:Y:S05]  /*0270*/  CALL.REL.NOINC `($__internal_2_$__cuda_sm3x_div_rn_noftz_f32_slowpath) ;  /* 0x0000001000207944 */ /* 0x001fea0003c00000 */
[----:B------:R-:W-:-:S07]  /*0280*/  IMAD.MOV.U32 R16, RZ, RZ, R4 ;  /* 0x000000ffff107224 */ /* 0x000fce00078e0004 */
.L_x_37:
[----:B------:R-:W-:Y:S05]  /*0290*/  BSYNC.RECONVERGENT B0 ;  /* 0x0000000000007941 */ /* 0x000fea0003800200 */
.L_x_36:
[----:B------:R-:W-:Y:S01]  /*02a0*/  UMOV UR6, URZ ;  /* 0x000000ff00067c82 */ /* 0x000fe20008000000 */
[----:B------:R-:W-:-:S05]  /*02b0*/  UMOV UR7, URZ ;  /* 0x000000ff00077c82 */ /* 0x000fca0008000000 */
.L_x_46:
[----:B0-----:R-:W0:Y:S01]  /*02c0*/  MUFU.RCP R8, R13 ;  /* 0x0000000d00087308 */ /* 0x001e220000001000 */
[----:B------:R-:W-:Y:S01]  /*02d0*/  I2FP.F32.U32 R4, UR6 ;  /* 0x0000000600047c45 */ /* 0x000fe20008201000 */
[----:B------:R-:W-:Y:S01]  /*02e0*/  BSSY.RECONVERGENT B0, `(.L_x_38) ;  /* 0x000000e000007945 */ /* 0x000fe20003800200 */
[----:B------:R-:W-:-:S05]  /*02f0*/  I2FP.F32.U32 R5, R6 ;  /* 0x0000000600057245 */ /* 0x000fca0000201000 */
[----:B------:R-:W-:-:S04]  /*0300*/  FMUL R4, R4, R5 ;  /* 0x0000000504047220 */ /* 0x000fc80000400000 */
[----:B------:R-:W1:Y:S01]  /*0310*/  FCHK P0, R4, R13 ;  /* 0x0000000d04007302 */ /* 0x000e620000000000 */
[----:B0-----:R-:W-:-:S04]  /*0320*/  FFMA R9, -R13, R8, 1 ;  /* 0x3f8000000d097423 */ /* 0x001fc80000000108 */
[----:B------:R-:W-:-:S04]  /*0330*/  FFMA R9, R8, R9, R8 ;  /* 0x0000000908097223 */ /* 0x000fc80000000008 */
[----:B------:R-:W-:-:S04]  /*0340*/  FFMA R8, R4, R9, RZ ;  /* 0x0000000904087223 */ /* 0x000fc800000000ff */
[----:B------:R-:W-:-:S04]  /*0350*/  FFMA R5, -R13, R8, R4 ;  /* 0x000000080d057223 */ /* 0x000fc80000000104 */
[----:B------:R-:W-:Y:S01]  /*0360*/  FFMA R5, R9, R5, R8 ;  /* 0x0000000509057223 */ /* 0x000fe20000000008 */
[----:B-1----:R-:W-:Y:S06]  /*0370*/  @!P0 BRA `(.L_x_39) ;  /* 0x0000000000108947 */ /* 0x002fec0003800000 */
[----:B------:R-:W-:Y:S01]  /*0380*/  IMAD.MOV.U32 R5, RZ, RZ, R13 ;  /* 0x000000ffff057224 */ /* 0x000fe200078e000d */
[----:B------:R-:W-:-:S07]  /*0390*/  MOV R10, 0x3b0 ;  /* 0x000003b0000a7802 */ /* 0x000fce0000000f00 */
[----:B------:R-:W-:Y:S05]  /*03a0*/  CALL.REL.NOINC `($__internal_2_$__cuda_sm3x_div_rn_noftz_f32_slowpath) ;  /* 0x0000000c00d47944 */ /* 0x000fea0003c00000 */
[----:B------:R-:W-:-:S07]  /*03b0*/  IMAD.MOV.U32 R5, RZ, RZ, R4 ;  /* 0x000000ffff057224 */ /* 0x000fce00078e0004 */
.L_x_39:
[----:B------:R-:W-:Y:S05]  /*03c0*/  BSYNC.RECONVERGENT B0 ;  /* 0x0000000000007941 */ /* 0x000fea0003800200 */
.L_x_38:
        /* <DEDUP_REMOVED lines=10> */
[----:B0-----:R-:W-:-:S05]  /*0470*/  I2FP.F32.S32 R10, R9 ;  /* 0x00000009000a7245 */ /* 0x001fca0000201400 */
[----:B------:R-:W-:-:S04]  /*0480*/  FFMA R11, R10, -1.5707962512969970703, R21 ;  /* 0xbfc90fda0a0b7823 */ /* 0x000fc80000000015 */
[----:B------:R-:W-:-:S04]  /*0490*/  FFMA R11, R10, -7.5497894158615963534e-08, R11 ;  /* 0xb3a221680a0b7823 */ /* 0x000fc8000000000b */
[----:B------:R-:W-:Y:S01]  /*04a0*/  FFMA R10, R10, -5.3903029534742383927e-15, R11 ;  /* 0xa7c234c50a0a7823 */ /* 0x000fe2000000000b */
[----:B------:R-:W-:-:S03]  /*04b0*/  IMAD.MOV.U32 R11, RZ, RZ, R9 ;  /* 0x000000ffff0b7224 */ /* 0x000fc600078e0009 */
[----:B------:R-:W-:Y:S01]  /*04c0*/  IMAD.MOV.U32 R8, RZ, RZ, R10 ;  /* 0x000000ffff087224 */ /* 0x000fe200078e000a */
[----:B------:R-:W-:Y:S06]  /*04d0*/  @!P0 BRA `(.L_x_41) ;  /* 0x0000000000dc8947 */ /* 0x000fec0003800000 */
[----:B------:R-:W-:-:S13]  /*04e0*/  FSETP.NEU.AND P0, PT, |R21|, +INF , PT ;  /* 0x7f8000001500780b */ /* 0x000fda0003f0d200 */
[----:B------:R-:W-:Y:S01]  /*04f0*/  @!P0 FMUL R8, RZ, R21 ;  /* 0x00000015ff088220 */ /* 0x000fe20000400000 */
[----:B------:R-:W-:Y:S01]  /*0500*/  @!P0 IMAD.MOV.U32 R9, RZ, RZ, RZ ;  /* 0x000000ffff098224 */ /* 0x000fe200078e00ff */
[----:B------:R-:W-:Y:S06]  /*0510*/  @!P0 BRA `(.L_x_41) ;  /* 0x0000000000cc8947 */ /* 0x000fec0003800000 */
[----:B------:R-:W-:Y:S01]  /*0520*/  IMAD.SHL.U32 R5, R21, 0x100, RZ ;  /* 0x0000010015057824 */ /* 0x000fe200078e00ff */
[----:B------:R-:W-:Y:S01]  /*0530*/  MOV R4, R1 ;  /* 0x0000000100047202 */ /* 0x000fe20000000f00 */
[----:B------:R-:W-:Y:S01]  /*0540*/  IMAD.MOV.U32 R17, RZ, RZ, RZ ;  /* 0x000000ffff117224 */ /* 0x000fe200078e00ff */
[----:B------:R-:W0:Y:S02]  /*0550*/  LDCU.64 UR10, c[0x4][URZ] ;  /* 0x01000000ff0a77ac */ /* 0x000e240008000a00 */
[----:B------:R-:W-:Y:S01]  /*0560*/  LOP3.LUT R23, R5, 0x80000000, RZ, 0xfc, !PT ;  /* 0x8000000005177812 */ /* 0x000fe200078efcff */
[----:B------:R-:W-:Y:S01]  /*0570*/  UMOV UR5, URZ ;  /* 0x000000ff00057c82 */ /* 0x000fe20008000000 */
[----:B------:R-:W-:-:S05]  /*0580*/  UMOV UR4, URZ ;  /* 0x000000ff00047c82 */ /* 0x000fca0008000000 */
.L_x_42:
        /* <DEDUP_REMOVED lines=36> */
[----:B------:R-:W1:Y:S01]  /*07d0*/  I2F.F64.S64 R4, R4 ;  /* 0x0000000400047312 */ /* 0x000e620000301c00 */
[----:B------:R-:W-:Y:S02]  /*07e0*/  LEA.HI R9, R20, R9, RZ, 0x1 ;  /* 0x0000000914097211 */ /* 0x000fe400078f08ff */
[----:B------:R-:W-:-:S03]  /*07f0*/  ISETP.GE.AND P1, PT, R8, RZ, PT ;  /* 0x000000ff0800720c */ /* 0x000fc60003f26270 */
[----:B------:R-:W-:-:S04]  /*0800*/  IMAD.MOV R8, RZ, RZ, -R9 ;  /* 0x000000ffff087224 */ /* 0x000fc800078e0a09 */
[----:B------:R-:W-:Y:S01]  /*0810*/  @!P0 IMAD.MOV.U32 R9, RZ, RZ, R8 ;  /* 0x000000ffff098224 */ /* 0x000fe200078e0008 */
[----:B-1----:R-:W-:-:S10]  /*0820*/  DMUL R18, R4, UR4 ;  /* 0x0000000404127c28 */ /* 0x002fd40008000000 */
[----:B------:R-:W1:Y:S02]  /*0830*/  F2F.F32.F64 R18, R18 ;  /* 0x0000001200127310 */ /* 0x000e640000301000 */
[----:B01----:R-:W-:-:S07]  /*0840*/  FSEL R8, -R18, R18, !P1 ;  /* 0x0000001212087208 */ /* 0x003fce0004800100 */
.L_x_41:
[----:B------:R-:W-:Y:S05]  /*0850*/  BSYNC.RECONVERGENT B0 ;  /* 0x0000000000007941 */ /* 0x000fea0003800200 */
.L_x_40:
[----:B------:R-:W-:Y:S02]  /*0860*/  IMAD.MOV.U32 R18, RZ, RZ, 0x37cbac00 ;  /* 0x37cbac00ff127424 */ /* 0x000fe400078e00ff */
[----:B------:R-:W-:Y:S01]  /*0870*/  FMUL R4, R8, R8 ;  /* 0x0000000808047220 */ /* 0x000fe20000400000 */
[----:B------:R-:W-:Y:S01]  /*0880*/  LOP3.LUT R17, R9, 0x1, RZ, 0xc0, !PT ;  /* 0x0000000109117812 */ /* 0x000fe200078ec0ff */
[----:B------:R-:W-:Y:S01]  /*0890*/  IMAD.MOV.U32 R19, RZ, RZ, 0x3c0885e4 ;  /* 0x3c0885e4ff137424 */ /* 0x000fe200078e00ff */
[----:B------:R-:W-:Y:S01]  /*08a0*/  BSSY.RECONVERGENT B0, `(.L_x_43) ;  /* 0x0000043000007945 */ /* 0x000fe20003800200 */
[----:B------:R-:W-:Y:S01]  /*08b0*/  FFMA R5, R4, R18, -0.0013887860113754868507 ;  /* 0xbab607ed04057423 */ /* 0x000fe20000000012 */
[----:B------:R-:W-:Y:S01]  /*08c0*/  ISETP.NE.U32.AND P0, PT, R17, 0x1, PT ;  /* 0x000000011100780c */ /* 0x000fe20003f05070 */
[----:B------:R-:W-:Y:S01]  /*08d0*/  IMAD.MOV.U32 R20, RZ, RZ, 0x3e2aaaa8 ;  /* 0x3e2aaaa8ff147424 */ /* 0x000fe200078e00ff */
[----:B------:R-:W-:Y:S02]  /*08e0*/  IADD3 R17, PT, PT, R9, 0x1, RZ ;  /* 0x0000000109117810 */ /* 0x000fe40007ffe0ff */
[----:B------:R-:W-:-:S02]  /*08f0*/  FSEL R5, R5, -0.00019574658654164522886, P0 ;  /* 0xb94d415305057808 */ /* 0x000fc40000000000 */
[----:B------:R-:W-:Y:S02]  /*0900*/  FSEL R9, R19, 0.041666727513074874878, !P0 ;  /* 0x3d2aaabb13097808 */ /* 0x000fe40004000000 */
[----:B------:R-:W-:Y:S02]  /*0910*/  LOP3.LUT P1, RZ, R17, 0x2, RZ, 0xc0, !PT ;  /* 0x0000000211ff7812 */ /* 0x000fe4000782c0ff */
[----:B------:R-:W-:Y:S01]  /*0920*/  FSEL R17, R8, 1, !P0 ;  /* 0x3f80000008117808 */ /* 0x000fe20004000000 */
[----:B------:R-:W-:Y:S01]  /*0930*/  FFMA R5, R4, R5, R9 ;  /* 0x0000000504057223 */ /* 0x000fe20000000009 */
[----:B------:R-:W-:Y:S02]  /*0940*/  FSEL R22, -R20, -0.4999999701976776123, !P0 ;  /* 0xbeffffff14167808 */ /* 0x000fe40004000100 */
[----:B------:R-:W-:Y:S01]  /*0950*/  FSETP.GE.AND P0, PT, |R21|, 105615, PT ;  /* 0x47ce47801500780b */ /* 0x000fe20003f06200 */
[C---:B------:R-:W-:Y:S02]  /*0960*/  FFMA R8, R4.reuse, R17, RZ ;  /* 0x0000001104087223 */ /* 0x040fe400000000ff */
[----:B------:R-:W-:-:S04]  /*0970*/  FFMA R5, R4, R5, R22 ;  /* 0x0000000504057223 */ /* 0x000fc80000000016 */
[----:B------:R-:W-:-:S04]  /*0980*/  FFMA R17, R8, R5, R17 ;  /* 0x0000000508117223 */ /* 0x000fc80000000011 */
[----:B------:R-:W-:Y:S02]  /*0990*/  @P1 FADD R17, RZ, -R17 ;  /* 0x80000011ff111221 */ /* 0x000fe40000000000 */
[----:B------:R-:W-:Y:S05]  /*09a0*/  @!P0 BRA `(.L_x_44) ;  /* 0x0000000000c88947 */ /* 0x000fea0003800000 */
[----:B------:R-:W-:-:S13]  /*09b0*/  FSETP.NEU.AND P0, PT, |R21|, +INF , PT ;  /* 0x7f8000001500780b */ /* 0x000fda0003f0d200 */
[----:B------:R-:W-:Y:S01]  /*09c0*/  @!P0 FMUL R10, RZ, R21 ;  /* 0x00000015ff0a8220 */ /* 0x000fe20000400000 */
[----:B------:R-:W-:Y:S01]  /*09d0*/  @!P0 IMAD.MOV.U32 R11, RZ, RZ, RZ ;  /* 0x000000ffff0b8224 */ /* 0x000fe200078e00ff */
[----:B------:R-:W-:Y:S06]  /*09e0*/  @!P0 BRA `(.L_x_44) ;  /* 0x0000000000b88947 */ /* 0x000fec0003800000 */
[----:B------:R-:W0:Y:S01]  /*09f0*/  LDC.64 R4, c[0x4][RZ] ;  /* 0x01000000ff047b82 */ /* 0x000e220000000a00 */
[----:B------:R-:W-:Y:S01]  /*0a00*/  IMAD.SHL.U32 R8, R21, 0x100, RZ ;  /* 0x0000010015087824 */ /* 0x000fe200078e00ff */
[----:B------:R-:W-:Y:S01]  /*0a10*/  CS2R R22, SRZ ;  /* 0x0000000000167805 */ /* 0x000fe2000001ff00 */
[----:B------:R-:W-:-:S03]  /*0a20*/  UMOV UR4, URZ ;  /* 0x000000ff00047c82 */ /* 0x000fc60008000000 */
[----:B------:R-:W-:-:S07]  /*0a30*/  LOP3.LUT R27, R8, 0x80000000, RZ, 0xfc, !PT ;  /* 0x80000000081b7812 */ /* 0x000fce00078efcff */
.L_x_45:
        /* <DEDUP_REMOVED lines=26> */
[--C-:B------:R-:W-:Y:S02]  /*0be0*/  SHF.R.U32.HI R11, RZ, 0x1e, R10.reuse ;  /* 0x0000001eff0b7819 */ /* 0x100fe4000001160a */
[C---:B-1----:R-:W-:Y:S01]  /*0bf0*/  SHF.L.W.U32.HI R24, R5.reuse, 0x2, R10 ;  /* 0x0000000205187819 */ /* 0x042fe20000010e0a */
[----:B------:R-:W-:-:S03]  /*0c00*/  IMAD.SHL.U32 R5, R5, 0x4, RZ ;  /* 0x0000000405057824 */ /* 0x000fc600078e00ff */
[----:B------:R-:W-:Y:S02]  /*0c10*/  SHF.R.S32.HI R8, RZ, 0x1f, R24 ;  /* 0x0000001fff087819 */ /* 0x000fe40000011418 */
[----:B------:R-:W-:Y:S02]  /*0c20*/  LEA.HI R11, R24, R11, RZ, 0x1 ;  /* 0x0000000b180b7211 */ /* 0x000fe400078f08ff */
[C---:B------:R-:W-:Y:S02]  /*0c30*/  LOP3.LUT R4, R8.reuse, R5, RZ, 0x3c, !PT ;  /* 0x0000000508047212 */ /* 0x040fe400078e3cff */
[----:B------:R-:W-:Y:S01]  /*0c40*/  LOP3.LUT R5, R8, R24, RZ, 0x3c, !PT ;  /* 0x0000001808057212 */ /* 0x000fe200078e3cff */
[----:B------:R-:W-:Y:S01]  /*0c50*/  IMAD.MOV R10, RZ, RZ, -R11 ;  /* 0x000000ffff0a7224 */ /* 0x000fe200078e0a0b */
[----:B------:R-:W-:-:S03]  /*0c60*/  LOP3.LUT R21, R24, R21, RZ, 0x3c, !PT ;  /* 0x0000001518157212 */ /* 0x000fc600078e3cff */
[----:B------:R-:W-:Y:S01]  /*0c70*/  @!P1 IMAD.MOV.U32 R11, RZ, RZ, R10 ;  /* 0x000000ffff0b9224 */ /* 0x000fe200078e000a */
[----:B------:R-:W1:Y:S01]  /*0c80*/  I2F.F64.S64 R4, R4 ;  /* 0x0000000400047312 */ /* 0x000e620000301c00 */
[----:B------:R-:W-:Y:S01]  /*0c90*/  ISETP.GE.AND P0, PT, R21, RZ, PT ;  /* 0x000000ff1500720c */ /* 0x000fe20003f06270 */
[----:B-1----:R-:W-:-:S10]  /*0ca0*/  DMUL R8, R4, UR4 ;  /* 0x0000000404087c28 */ /* 0x002fd40008000000 */
[----:B------:R-:W1:Y:S02]  /*0cb0*/  F2F.F32.F64 R8, R8 ;  /* 0x0000000800087310 */ /* 0x000e640000301000 */
[----:B01----:R-:W-:-:S07]  /*0cc0*/  FSEL R10, -R8, R8, !P0 ;  /* 0x00000008080a7208 */ /* 0x003fce0004000100 */
.L_x_44:
[----:B------:R-:W-:Y:S05]  /*0cd0*/  BSYNC.RECONVERGENT B0 ;  /* 0x0000000000007941 */ /* 0x000fea0003800200 */
.L_x_43:
[----:B------:R-:W0:Y:S01]  /*0ce0*/  LDCU.64 UR16, c[0x0][0x3a8] ;  /* 0x00007500ff1077ac */ /* 0x000e220008000a00 */
[----:B------:R-:W1:Y:S01]  /*0cf0*/  LDCU.128 UR12, c[0x0][0x390] ;  /* 0x00007200ff0c77ac */ /* 0x000e620008000c00 */
[----:B0-----:R-:W-:Y:S02]  /*0d00*/  UIMAD UR10, UR9, UR16, URZ ;  /* 0x00000010090a72a4 */ /* 0x001fe4000f8e02ff */
[----:B------:R-:W-:Y:S02]  /*0d10*/  UIMAD.WIDE.U32 UR4, UR8, UR16, UR6 ;  /* 0x00000010080472a5 */ /* 0x000fe4000f8e0006 */
[----:B------:R-:W-:Y:S02]  /*0d20*/  UIMAD UR10, UR8, UR17, UR10 ;  /* 0x00000011080a72a4 */ /* 0x000fe4000f8e020a */
[----:B------:R-:W-:Y:S02]  /*0d30*/  USHF.L.U32 UR11, UR4, 0x2, URZ ;  /* 0x00000002040b7899 */ /* 0x000fe400080006ff */
[----:B------:R-:W-:-:S02]  /*0d40*/  UIADD3 UR5, UPT, UPT, UR5, UR10, URZ ;  /* 0x0000000a05057290 */ /* 0x000fc4000fffe0ff */
[----:B-1----:R-:W-:Y:S02]  /*0d50*/  UIADD3 UR10, UP0, UPT, UR11, UR12, URZ ;  /* 0x0000000c0b0a7290 */ /* 0x002fe4000ff1e0ff */
[----:B------:R-:W-:Y:S02]  /*0d60*/  USHF.L.U64.HI UR5, UR4, 0x2, UR5 ;  /* 0x0000000204057899 */ /* 0x000fe40008010205 */
[----:B------:R-:W-:Y:S02]  /*0d70*/  UIADD3 UR4, UP1, UPT, UR11, UR14, URZ ;  /* 0x0000000e0b047290 */ /* 0x000fe4000ff3e0ff */
[----:B------:R-:W-:Y:S01]  /*0d80*/  UIADD3.X UR11, UPT, UPT, UR5, UR13, URZ, UP0, !UPT ;  /* 0x0000000d050b7290 */ /* 0x000fe200087fe4ff */
[----:B------:R-:W-:Y:S01]  /*0d90*/  MOV R4, UR10 ;  /* 0x0000000a00047c02 */ /* 0x000fe20008000f00 */
[----:B------:R-:W-:Y:S02]  /*0da0*/  UIADD3.X UR5, UPT, UPT, UR5, UR15, URZ, UP1, !UPT ;  /* 0x0000000f05057290 */ /* 0x000fe40008ffe4ff */
[----:B------:R-:W-:-:S02]  /*0db0*/  IMAD.U32 R8, RZ, RZ, UR4 ;  /* 0x00000004ff087e24 */ /* 0x000fc4000f8e00ff */
[----:B------:R-:W-:Y:S02]  /*0dc0*/  IMAD.U32 R5, RZ, RZ, UR11 ;  /* 0x0000000bff057e24 */ /* 0x000fe4000f8e00ff */
[----:B------:R-:W-:-:S03]  /*0dd0*/  IMAD.U32 R9, RZ, RZ, UR5 ;  /* 0x00000005ff097e24 */ /* 0x000fc6000f8e00ff */
[----:B------:R-:W2:Y:S04]  /*0de0*/  LDG.E R4, desc[UR18][R4.64] ;  /* 0x0000001204047981 */ /* 0x000ea8000c1e1900 */
[----:B------:R-:W3:Y:S01]  /*0df0*/  LDG.E R8, desc[UR18][R8.64] ;  /* 0x0000001208087981 */ /* 0x000ee2000c1e1900 */
[----:B------:R-:W-:Y:S01]  /*0e00*/  FMUL R21, R10, R10 ;  /* 0x0000000a0a157220 */ /* 0x000fe20000400000 */
[----:B------:R-:W-:-:S03]  /*0e10*/  LOP3.LUT R22, R11, 0x1, RZ, 0xc0, !PT ;  /* 0x000000010b167812 */ /* 0x000fc600078ec0ff */
[----:B------:R-:W-:Y:S01]  /*0e20*/  FFMA R18, R21, R18, -0.0013887860113754868507 ;  /* 0xbab607ed15127423 */ /* 0x000fe20000000012 */
[----:B------:R-:W-:-:S04]  /*0e30*/  ISETP.NE.U32.AND P0, PT, R22, 0x1, PT ;  /* 0x000000011600780c */ /* 0x000fc80003f05070 */
[----:B------:R-:W-:Y:S02]  /*0e40*/  FSEL R22, R19, 0.041666727513074874878, P0 ;  /* 0x3d2aaabb13167808 */ /* 0x000fe40000000000 */
[----:B------:R-:W-:Y:S02]  /*0e50*/  FSEL R18, R18, -0.00019574658654164522886, !P0 ;  /* 0xb94d415312127808 */ /* 0x000fe40004000000 */
[----:B------:R-:W-:Y:S02]  /*0e60*/  LOP3.LUT P1, RZ, R11, 0x2, RZ, 0xc0, !PT ;  /* 0x000000020bff7812 */ /* 0x000fe4000782c0ff */
[----:B------:R-:W-:Y:S01]  /*0e70*/  FSEL R11, -R20, -0.4999999701976776123, P0 ;  /* 0xbeffffff140b7808 */ /* 0x000fe20000000100 */
[C---:B------:R-:W-:Y:S01]  /*0e80*/  FFMA R18, R21.reuse, R18, R22 ;  /* 0x0000001215127223 */ /* 0x040fe20000000016 */
[----:B------:R-:W-:Y:S01]  /*0e90*/  FSEL R10, R10, 1, P0 ;  /* 0x3f8000000a0a7808 */ /* 0x000fe20000000000 */
[----:B------:R-:W-:Y:S02]  /*0ea0*/  UIADD3 UR6, UP0, UPT, UR6, 0x1, URZ ;  /* 0x0000000106067890 */ /* 0x000fe4000ff1e0ff */
[----:B------:R-:W-:-:S02]  /*0eb0*/  FFMA R11, R21, R18, R11 ;  /* 0x00000012150b7223 */ /* 0x000fc4000000000b */
[----:B------:R-:W-:Y:S01]  /*0ec0*/  FFMA R21, R21, R10, RZ ;  /* 0x0000000a15157223 */ /* 0x000fe200000000ff */
[----:B------:R-:W-:-:S03]  /*0ed0*/  UIADD3.X UR7, UPT, UPT, URZ, UR7, URZ, UP0, !UPT ;  /* 0x00000007ff077290 */ /* 0x000fc600087fe4ff */
[----:B------:R-:W-:Y:S01]  /*0ee0*/  FFMA R11, R21, R11, R10 ;  /* 0x0000000b150b7223 */ /* 0x000fe2000000000a */
[----:B------:R-:W-:-:S03]  /*0ef0*/  UISETP.GE.U32.AND UP0, UPT, UR6, UR16, UPT ;  /* 0x000000100600728c */ /* 0x000fc6000bf06070 */
[----:B------:R-:W-:Y:S01]  /*0f00*/  @P1 FADD R11, RZ, -R11 ;  /* 0x8000000bff0b1221 */ /* 0x000fe20000000000 */
[----:B------:R-:W-:-:S03]  /*0f10*/  UISETP.GE.U32.AND.EX UP0, UPT, UR7, UR17, UPT, UP0 ;  /* 0x000000110700728c */ /* 0x000fc6000bf06100 */
[C---:B---3--:R-:W-:Y:S01]  /*0f20*/  FMUL R10, R11.reuse, R8 ;  /* 0x000000080b0a7220 */ /* 0x048fe20000400000 */
[----:B--2---:R-:W-:-:S03]  /*0f30*/  FMUL R11, R11, R4 ;  /* 0x000000040b0b7220 */ /* 0x004fc60000400000 */
[C---:B------:R-:W-:Y:S01]  /*0f40*/  FFMA R5, R17.reuse, R4, -R10 ;  /* 0x0000000411057223 */ /* 0x040fe2000000080a */
[----:B------:R-:W-:-:S03]  /*0f50*/  FFMA R11, R17, R8, R11 ;  /* 0x00000008110b7223 */ /* 0x000fc6000000000b */
[----:B------:R-:W-:Y:S01]  /*0f60*/  FADD R2, R5, R2 ;  /* 0x0000000205027221 */ /* 0x000fe20000000000 */
[----:B------:R-:W-:Y:S01]  /*0f70*/  FADD R0, R11, R0 ;  /* 0x000000000b007221 */ /* 0x000fe20000000000 */
[----:B------:R-:W-:Y:S06]  /*0f80*/  BRA.U !UP0, `(.L_x_46) ;  /* 0xfffffff108cc7547 */ /* 0x000fec000b83ffff */
[----:B------:R-:W0:Y:S01]  /*0f90*/  LDCU.64 UR10, c[0x0][0x3a0] ;  /* 0x00007400ff0a77ac */ /* 0x000e220008000a00 */
[----:B------:R-:W-:-:S04]  /*0fa0*/  UIADD3 UR8, UP0, UPT, UR8, 0x1, URZ ;  /* 0x0000000108087890 */ /* 0x000fc8000ff1e0ff */
[----:B------:R-:W-:Y:S02]  /*0fb0*/  UIADD3.X UR9, UPT, UPT, URZ, UR9, URZ, UP0, !UPT ;  /* 0x00000009ff097290 */ /* 0x000fe400087fe4ff */
[----:B0-----:R-:W-:-:S04]  /*0fc0*/  UISETP.GE.U32.AND UP0, UPT, UR8, UR10, UPT ;  /* 0x0000000a0800728c */ /* 0x001fc8000bf06070 */
[----:B------:R-:W-:-:S09]  /*0fd0*/  UISETP.GE.U32.AND.EX UP0, UPT, UR9, UR11, UPT, UP0 ;  /* 0x0000000b0900728c */ /* 0x000fd2000bf06100 */
[----:B------:R-:W-:Y:S05]  /*0fe0*/  BRA.U !UP0, `(.L_x_47) ;  /* 0xfffffff1086c7547 */ /* 0x000fea000b83ffff */
[----:B------:R-:W-:Y:S01]  /*0ff0*/  UIMAD UR6, UR17, UR10, URZ ;  /* 0x0000000a110672a4 */ /* 0x000fe2000f8e02ff */
[----:B------:R-:W-:Y:S01]  /*1000*/  BSSY.RECONVERGENT B0, `(.L_x_48) ;  /* 0x0000011000007945 */ /* 0x000fe20003800200 */
[----:B------:R-:W-:Y:S02]  /*1010*/  UIMAD.WIDE.U32 UR4, UR16, UR10, URZ ;  /* 0x0000000a100472a5 */ /* 0x000fe4000f8e00ff */
[----:B------:R-:W-:-:S04]  /*1020*/  UIMAD UR6, UR16, UR11, UR6 ;  /* 0x0000000b100672a4 */ /* 0x000fc8000f8e0206 */
[----:B------:R-:W-:-:S09]  /*1030*/  UIADD3 UR5, UPT, UPT, UR5, UR6, URZ ;  /* 0x0000000605057290 */ /* 0x000fd2000fffe0ff */
[----:B------:R-:W0:Y:S08]  /*1040*/  I2F.U64 R5, UR4 ;  /* 0x0000000400057d12 */ /* 0x000e300008301000 */
[----:B0-----:R-:W0:Y:S08]  /*1050*/  MUFU.RCP R4, R5 ;  /* 0x0000000500047308 */ /* 0x001e300000001000 */
        /* <DEDUP_REMOVED lines=11> */
.L_x_49:
[----:B------:R-:W-:Y:S05]  /*1110*/  BSYNC.RECONVERGENT B0 ;  /* 0x0000000000007941 */ /* 0x000fea0003800200 */
.L_x_48:
[----:B------:R-:W0:Y:S01]  /*1120*/  MUFU.RCP R2, R5 ;  /* 0x0000000500027308 */ /* 0x000e220000001000 */
[----:B------:R-:W-:Y:S07]  /*1130*/  BSSY.RECONVERGENT B0, `(.L_x_50) ;  /* 0x000000c000007945 */ /* 0x000fee0003800200 */
        /* <DEDUP_REMOVED lines=11> */
.L_x_51:
[----:B------:R-:W-:Y:S05]  /*11f0*/  BSYNC.RECONVERGENT B0 ;  /* 0x0000000000007941 */ /* 0x000fea0003800200 */
.L_x_50:
[----:B------:R-:W0:Y:S01]  /*1200*/  LDCU.64 UR8, c[0x0][0x3a8] ;  /* 0x00007500ff0877ac */ /* 0x000e220008000a00 */
[----:B------:R-:W-:Y:S01]  /*1210*/  IMAD.MOV.U32 R7, RZ, RZ, RZ ;  /* 0x000000ffff077224 */ /* 0x000fe200078e00ff */
[----:B------:R-:W1:Y:S01]  /*1220*/  LDCU.128 UR4, c[0x0][0x380] ;  /* 0x00007000ff0477ac */ /* 0x000e620008000c00 */
[----:B0-----:R-:W-:Y:S02]  /*1230*/  IMAD R12, R12, UR8, RZ ;  /* 0x000000080c0c7c24 */ /* 0x001fe4000f8e02ff */
[----:B------:R-:W-:-:S04]  /*1240*/  IMAD.WIDE.U32 R6, R3, UR8, R6 ;  /* 0x0000000803067c25 */ /* 0x000fc8000f8e0006 */
[----:B------:R-:W-:Y:S02]  /*1250*/  IMAD R3, R3, UR9, R12 ;  /* 0x0000000903037c24 */ /* 0x000fe4000f8e020c */
[----:B------:R-:W-:-:S03]  /*1260*/  IMAD.SHL.U32 R4, R6, 0x4, RZ ;  /* 0x0000000406047824 */ /* 0x000fc600078e00ff */
[----:B------:R-:W-:Y:S02]  /*1270*/  IADD3 R3, PT, PT, R7, R3, RZ ;  /* 0x0000000307037210 */ /* 0x000fe40007ffe0ff */
[----:B-1----:R-:W-:Y:S02]  /*1280*/  IADD3 R2, P0, PT, R4, UR4, RZ ;  /* 0x0000000404027c10 */ /* 0x002fe4000ff1e0ff */
[----:B------:R-:W-:Y:S02]  /*1290*/  SHF.L.U64.HI R6, R6, 0x2, R3 ;  /* 0x0000000206067819 */ /* 0x000fe40000010203 */
[----:B------:R-:W-:Y:S02]  /*12a0*/  IADD3 R4, P1, PT, R4, UR6, RZ ;  /* 0x0000000604047c10 */ /* 0x000fe4000ff3e0ff */
[C---:B------:R-:W-:Y:S02]  /*12b0*/  IADD3.X R3, PT, PT, R6.reuse, UR5, RZ, P0, !PT ;  /* 0x0000000506037c10 */ /* 0x040fe400087fe4ff */
[----:B------:R-:W-:-:S03]  /*12c0*/  IADD3.X R5, PT, PT, R6, UR7, RZ, P1, !PT ;  /* 0x0000000706057c10 */ /* 0x000fc60008ffe4ff */
[----:B------:R-:W-:Y:S04]  /*12d0*/  STG.E desc[UR18][R2.64], R8 ;  /* 0x0000000802007986 */ /* 0x000fe8000c101912 */
[----:B------:R-:W-:Y:S01]  /*12e0*/  STG.E desc[UR18][R4.64], R9 ;  /* 0x0000000904007986 */ /* 0x000fe2000c101912 */
[----:B------:R-:W-:Y:S05]  /*12f0*/  EXIT ;  /* 0x000000000000794d */ /* 0x000fea0003800000 */
        .weak           $__internal_2_$__cuda_sm3x_div_rn_noftz_f32_slowpath
        .type           $__internal_2_$__cuda_sm3x_div_rn_noftz_f32_slowpath,@function
        .size           $__internal_2_$__cuda_sm3x_div_rn_noftz_f32_slowpath,(.L_x_170 - $__internal_2_$__cuda_sm3x_div_rn_noftz_f32_slowpath)
$__internal_2_$__cuda_sm3x_div_rn_noftz_f32_slowpath:
[--C-:B------:R-:W-:Y:S01]  /*1300*/  SHF.R.U32.HI R9, RZ, 0x17, R5.reuse ;  /* 0x00000017ff097819 */ /* 0x100fe20000011605 */
[----:B------:R-:W-:Y:S01]  /*1310*/  BSSY.RECONVERGENT B1, `(.L_x_52) ;  /* 0x0000063000017945 */ /* 0x000fe20003800200 */
[----:B------:R-:W-:Y:S01]  /*1320*/  SHF.R.U32.HI R11, RZ, 0x17, R4 ;  /* 0x00000017ff0b7819 */ /* 0x000fe20000011604 */
[----:B------:R-:W-:Y:S01]  /*1330*/  IMAD.MOV.U32 R17, RZ, RZ, R5 ;  /* 0x000000ffff117224 */ /* 0x000fe200078e0005 */
[----:B------:R-:W-:Y:S02]  /*1340*/  LOP3.LUT R9, R9, 0xff, RZ, 0xc0, !PT ;  /* 0x000000ff09097812 */ /* 0x000fe400078ec0ff */
[----:B------:R-:W-:-:S03]  /*1350*/  LOP3.LUT R19, R11, 0xff, RZ, 0xc0, !PT ;  /* 0x000000ff0b137812 */ /* 0x000fc600078ec0ff */
[----:B------:R-:W-:Y:S02]  /*1360*/  VIADD R20, R9, 0xffffffff ;  /* 0xffffffff09147836 */ /* 0x000fe40000000000 */
[----:B------:R-:W-:-:S03]  /*1370*/  VIADD R18, R19, 0xffffffff ;  /* 0xffffffff13127836 */ /* 0x000fc60000000000 */
        /* <DEDUP_REMOVED lines=27> */
.L_x_53:
[----:B------:R-:W-:Y:S01]  /*1530*/  LEA R18, R9, 0xc0800000, 0x17 ;  /* 0xc080000009127811 */ /* 0x000fe200078eb8ff */
[----:B------:R-:W-:Y:S01]  /*1540*/  VIADD R19, R19, 0xffffff81 ;  /* 0xffffff8113137836 */ /* 0x000fe20000000000 */
[----:B------:R-:W-:Y:S03]  /*1550*/  BSSY.RECONVERGENT B2, `(.L_x_58) ;  /* 0x0000035000027945 */ /* 0x000fe60003800200 */
[----:B------:R-:W-:Y:S02]  /*1560*/  IMAD.IADD R20, R17, 0x1, -R18 ;  /* 0x0000000111147824 */ /* 0x000fe400078e0a12 */
[C---:B------:R-:W-:Y:S02]  /*1570*/  IMAD R4, R19.reuse, -0x800000, R4 ;  /* 0xff80000013047824 */ /* 0x040fe400078e0204 */
[----:B------:R0:W1:Y:S01]  /*1580*/  MUFU.RCP R17, R20 ;  /* 0x0000001400117308 */ /* 0x0000620000001000 */
[----:B------:R-:W-:Y:S01]  /*1590*/  FADD.FTZ R21, -R20, -RZ ;  /* 0x800000ff14157221 */ /* 0x000fe20000010100 */
[----:B0-----:R-:W-:-:S04]  /*15a0*/  IADD3 R20, PT, PT, R19, 0x7f, -R9 ;  /* 0x0000007f13147810 */ /* 0x001fc80007ffe809 */
[----:B------:R-:W-:Y:S01]  /*15b0*/  IADD3 R20, PT, PT, R20, R11, RZ ;  /* 0x0000000b14147210 */ /* 0x000fe20007ffe0ff */
[----:B-1----:R-:W-:-:S04]  /*15c0*/  FFMA R18, R17, R21, 1 ;  /* 0x3f80000011127423 */ /* 0x002fc80000000015 */
[----:B------:R-:W-:-:S04]  /*15d0*/  FFMA R17, R17, R18, R17 ;  /* 0x0000001211117223 */ /* 0x000fc80000000011 */
[----:B------:R-:W-:-:S04]  /*15e0*/  FFMA R18, R4, R17, RZ ;  /* 0x0000001104127223 */ /* 0x000fc800000000ff */
[----:B------:R-:W-:-:S04]  /*15f0*/  FFMA R22, R21, R18, R4 ;  /* 0x0000001215167223 */ /* 0x000fc80000000004 */
[----:B------:R-:W-:-:S04]  /*1600*/  FFMA R18, R17, R22, R18 ;  /* 0x0000001611127223 */ /* 0x000fc80000000012 */
[----:B------:R-:W-:-:S04]  /*1610*/  FFMA R21, R21, R18, R4 ;  /* 0x0000001215157223 */ /* 0x000fc80000000004 */
[----:B------:R-:W-:-:S05]  /*1620*/  FFMA R4, R17, R21, R18 ;  /* 0x0000001511047223 */ /* 0x000fca0000000012 */
[----:B------:R-:W-:-:S04]  /*1630*/  SHF.R.U32.HI R9, RZ, 0x17, R4 ;  /* 0x00000017ff097819 */ /* 0x000fc80000011604 */
[----:B------:R-:W-:-:S05]  /*1640*/  LOP3.LUT R9, R9, 0xff, RZ, 0xc0, !PT ;  /* 0x000000ff09097812 */ /* 0x000fca00078ec0ff */
[----:B------:R-:W-:-:S04]  /*1650*/  IMAD.IADD R19, R9, 0x1, R20 ;  /* 0x0000000109137824 */ /* 0x000fc800078e0214 */
        /* <DEDUP_REMOVED lines=11> */
[C---:B------:R-:W-:Y:S01]  /*1710*/  VIADD R20, R19.reuse, 0x20 ;  /* 0x0000002013147836 */ /* 0x040fe20000000000 */
[C---:B------:R-:W-:Y:S02]  /*1720*/  ISETP.NE.AND P2, PT, R19.reuse, RZ, PT ;  /* 0x000000ff1300720c */ /* 0x040fe40003f45270 */
[----:B------:R-:W-:Y:S02]  /*1730*/  ISETP.NE.AND P1, PT, R19, RZ, PT ;  /* 0x000000ff1300720c */ /* 0x000fe40003f25270 */
[----:B------:R-:W-:Y:S01]  /*1740*/  LOP3.LUT R11, R9, 0x7fffff, RZ, 0xc0, !PT ;  /* 0x007fffff090b7812 */ /* 0x000fe200078ec0ff */
[CCC-:B------:R-:W-:Y:S01]  /*1750*/  FFMA.RP R9, R17.reuse, R21.reuse, R18.reuse ;  /* 0x0000001511097223 */ /* 0x1c0fe20000008012 */
[----:B------:R-:W-:Y:S01]  /*1760*/  FFMA.RM R18, R17, R21, R18 ;  /* 0x0000001511127223 */ /* 0x000fe20000004012 */
[----:B------:R-:W-:Y:S01]  /*1770*/  IMAD.MOV R17, RZ, RZ, -R19 ;  /* 0x000000ffff117224 */ /* 0x000fe200078e0a13 */
[----:B------:R-:W-:-:S03]  /*1780*/  LOP3.LUT R11, R11, 0x800000, RZ, 0xfc, !PT ;  /* 0x008000000b0b7812 */ /* 0x000fc600078efcff */
        /* <DEDUP_REMOVED lines=13> */
.L_x_60:
[----:B------:R-:W-:-:S04]  /*1860*/  LOP3.LUT R4, R4, 0x80000000, RZ, 0xc0, !PT ;  /* 0x8000000004047812 */ /* 0x000fc800078ec0ff */
[----:B------:R-:W-:Y:S01]  /*1870*/  LOP3.LUT R4, R4, 0x7f800000, RZ, 0xfc, !PT ;  /* 0x7f80000004047812 */ /* 0x000fe200078efcff */
[----:B------:R-:W-:Y:S06]  /*1880*/  BRA `(.L_x_61) ;  /* 0x0000000000047947 */ /* 0x000fec0003800000 */
.L_x_59:
[----:B------:R-:W-:-:S07]  /*1890*/  IMAD R4, R20, 0x800000, R4 ;  /* 0x0080000014047824 */ /* 0x000fce00078e0204 */
.L_x_61:
[----:B------:R-:W-:Y:S05]  /*18a0*/  BSYNC.RECONVERGENT B2 ;  /* 0x0000000000027941 */ /* 0x000fea0003800200 */
.L_x_58:
[----:B------:R-:W-:Y:S05]  /*18b0*/  BRA `(.L_x_62) ;  /* 0x0000000000207947 */ /* 0x000fea0003800000 */
.L_x_57:
[----:B------:R-:W-:-:S04]  /*18c0*/  LOP3.LUT R4, R17, 0x80000000, R4, 0x48, !PT ;  /* 0x8000000011047812 */ /* 0x000fc800078e4804 */
[----:B------:R-:W-:Y:S01]  /*18d0*/  LOP3.LUT R4, R4, 0x7f800000, RZ, 0xfc, !PT ;  /* 0x7f80000004047812 */ /* 0x000fe200078efcff */
[----:B------:R-:W-:Y:S06]  /*18e0*/  BRA `(.L_x_62) ;  /* 0x0000000000147947 */ /* 0x000fec0003800000 */
.L_x_56:
[----:B------:R-:W-:Y:S01]  /*18f0*/  LOP3.LUT R4, R17, 0x80000000, R4, 0x48, !PT ;  /* 0x8000000011047812 */ /* 0x000fe200078e4804 */
[----:B------:R-:W-:Y:S06]  /*1900*/  BRA `(.L_x_62) ;  /* 0x00000000000c7947 */ /* 0x000fec0003800000 */
.L_x_55:
[----:B------:R-:W0:Y:S01]  /*1910*/  MUFU.RSQ R4, -QNAN ;  /* 0xffc0000000047908 */ /* 0x000e220000001400 */
[----:B------:R-:W-:Y:S05]  /*1920*/  BRA `(.L_x_62) ;  /* 0x0000000000047947 */ /* 0x000fea0003800000 */
.L_x_54:
[----:B------:R-:W-:-:S07]  /*1930*/  FADD.FTZ R4, R4, R5 ;  /* 0x0000000504047221 */ /* 0x000fce0000010000 */
.L_x_62:
[----:B------:R-:W-:Y:S05]  /*1940*/  BSYNC.RECONVERGENT B1 ;  /* 0x0000000000017941 */ /* 0x000fea0003800200 */
.L_x_52:
[----:B------:R-:W-:-:S04]  /*1950*/  IMAD.MOV.U32 R11, RZ, RZ, 0x0 ;  /* 0x00000000ff0b7424 */ /* 0x000fc800078e00ff */
[----:B0-----:R-:W-:Y:S05]  /*1960*/  RET.REL.NODEC R10 `(_Z13idft2d_kernelPfS_PKfS1_mm) ;  /* 0xffffffe40aa47950 */ /* 0x001fea0003c3ffff */
.L_x_63:
        /* <DEDUP_REMOVED lines=9> */
.L_x_170:


//--------------------- .text._Z13dft2d4_kernelPfS_PKfmm --------------------------
	.section	.text._Z13dft2d4_kernelPfS_PKfmm,"ax",@progbits
	.align	128
        .global         _Z13dft2d4_kernelPfS_PKfmm
        .type           _Z13dft2d4_kernelPfS_PKfmm,@function
        .size           _Z13dft2d4_kernelPfS_PKfmm,(.L_x_172 - _Z13dft2d4_kernelPfS_PKfmm)
        .other          _Z13dft2d4_kernelPfS_PKfmm,@"STO_CUDA_ENTRY STV_DEFAULT"
_Z13dft2d4_kernelPfS_PKfmm:
.text._Z13dft2d4_kernelPfS_PKfmm:
[----:B------:R-:W0:Y:S01]  /*0000*/  LDC R1, c[0x0][0x37c] ;  /* 0x0000df00ff017b82 */ /* 0x000e220000000800 */
[----:B------:R-:W1:Y:S01]  /*0010*/  S2R R8, SR_TID.Y ;  /* 0x0000000000087919 */ /* 0x000e620000002200 */
[----:B------:R-:W2:Y:S06]  /*0020*/  LDCU UR14, c[0x0][0x360] ;  /* 0x00006c00ff0e77ac */ /* 0x000eac0008000800 */
[----:B------:R-:W3:Y:S01]  /*0030*/  LDC.64 R2, c[0x0][0x398] ;  /* 0x0000e600ff027b82 */ /* 0x000ee20000000a00 */
[----:B0-----:R-:W-:Y:S01]  /*0040*/  VIADD R1, R1, 0xffffffe0 ;  /* 0xffffffe001017836 */ /* 0x001fe20000000000 */
[----:B------:R-:W1:Y:S01]  /*0050*/  S2R R9, SR_CTAID.Y ;  /* 0x0000000000097919 */ /* 0x000e620000002600 */
[----:B------:R-:W1:Y:S01]  /*0060*/  LDCU UR15, c[0x0][0x364] ;  /* 0x00006c80ff0f77ac */ /* 0x000e620008000800 */
[----:B------:R-:W2:Y:S01]  /*0070*/  S2R R19, SR_TID.X ;  /* 0x0000000000137919 */ /* 0x000ea20000002100 */
[----:B------:R-:W0:Y:S01]  /*0080*/  LDCU.64 UR4, c[0x0][0x3a0] ;  /* 0x00007400ff0477ac */ /* 0x000e220008000a00 */
[----:B------:R-:W2:Y:S01]  /*0090*/  S2R R0, SR_CTAID.X ;  /* 0x0000000000007919 */ /* 0x000ea20000002500 */
[----:B-1----:R-:W-:-:S05]  /*00a0*/  IMAD R8, R9, UR15, R8 ;  /* 0x0000000f09087c24 */ /* 0x002fca000f8e0208 */
[----:B0-----:R-:W-:Y:S01]  /*00b0*/  ISETP.GE.U32.AND P0, PT, R8, UR4, PT ;  /* 0x0000000408007c0c */ /* 0x001fe2000bf06070 */
[----:B--2---:R-:W-:-:S03]  /*00c0*/  IMAD R19, R0, UR14, R19 ;  /* 0x0000000e00137c24 */ /* 0x004fc6000f8e0213 */
[----:B------:R-:W-:Y:S02]  /*00d0*/  ISETP.GE.U32.AND.EX P0, PT, RZ, UR5, PT, P0 ;  /* 0x00000005ff007c0c */ /* 0x000fe4000bf06100 */
[----:B------:R-:W-:Y:S02]  /*00e0*/  SHF.R.S32.HI R0, RZ, 0x1f, R19 ;  /* 0x0000001fff007819 */ /* 0x000fe40000011413 */
[----:B---3--:R-:W-:-:S04]  /*00f0*/  ISETP.GE.U32.AND P1, PT, R19, R2, PT ;  /* 0x000000021300720c */ /* 0x008fc80003f26070 */
[----:B------:R-:W-:-:S13]  /*0100*/  ISETP.GE.U32.OR.EX P0, PT, R0, R3, P0, P1 ;  /* 0x000000030000720c */ /* 0x000fda0000706510 */
[----:B------:R-:W-:Y:S05]  /*0110*/  @P0 EXIT ;  /* 0x000000000000094d */ /* 0x000fea0003800000 */
[----:B------:R-:W-:Y:S01]  /*0120*/  ISETP.NE.U32.AND P0, PT, R3, RZ, PT ;  /* 0x000000ff0300720c */ /* 0x000fe20003f05070 */
[----:B------:R-:W-:-:S12]  /*0130*/  UMOV UR9, URZ ;  /* 0x000000ff00097c82 */ /* 0x000fd80008000000 */
[----:B------:R-:W-:Y:S05]  /*0140*/  @P0 BRA `(.L_x_64) ;  /* 0x0000000000500947 */ /* 0x000fea0003800000 */
[----:B------:R-:W0:Y:S01]  /*0150*/  I2F.U32.RP R0, UR15 ;  /* 0x0000000f00007d06 */ /* 0x000e220008209000 */
[----:B------:R-:W-:Y:S01]  /*0160*/  ISETP.NE.U32.AND P2, PT, RZ, UR15, PT ;  /* 0x0000000fff007c0c */ /* 0x000fe2000bf45070 */
[----:B------:R-:W-:-:S06]  /*0170*/  HFMA2 R7, -RZ, RZ, 0, 0 ;  /* 0x00000000ff077431 */ /* 0x000fcc00000001ff */
[----:B0-----:R-:W0:Y:S02]  /*0180*/  MUFU.RCP R0, R0 ;  /* 0x0000000000007308 */ /* 0x001e240000001000 */
[----:B0-----:R-:W-:-:S06]  /*0190*/  VIADD R4, R0, 0xffffffe ;  /* 0x0ffffffe00047836 */ /* 0x001fcc0000000000 */
[----:B------:R0:W1:Y:S02]  /*01a0*/  F2I.FTZ.U32.TRUNC.NTZ R5, R4 ;  /* 0x0000000400057305 */ /* 0x000064000021f000 */
[----:B0-----:R-:W-:Y:S02]  /*01b0*/  IMAD.MOV.U32 R4, RZ, RZ, RZ ;  /* 0x000000ffff047224 */ /* 0x001fe400078e00ff */
[----:B-1----:R-:W-:-:S04]  /*01c0*/  IMAD.MOV R3, RZ, RZ, -R5 ;  /* 0x000000ffff037224 */ /* 0x002fc800078e0a05 */
[----:B------:R-:W-:-:S04]  /*01d0*/  IMAD R3, R3, UR15, RZ ;  /* 0x0000000f03037c24 */ /* 0x000fc8000f8e02ff */
[----:B------:R-:W-:-:S06]  /*01e0*/  IMAD.HI.U32 R5, R5, R3, R4 ;  /* 0x0000000305057227 */ /* 0x000fcc00078e0004 */
[----:B------:R-:W-:-:S04]  /*01f0*/  IMAD.HI.U32 R6, R5, R2, RZ ;  /* 0x0000000205067227 */ /* 0x000fc800078e00ff */
[----:B------:R-:W-:-:S04]  /*0200*/  IMAD.MOV R3, RZ, RZ, -R6 ;  /* 0x000000ffff037224 */ /* 0x000fc800078e0a06 */
[----:B------:R-:W-:-:S05]  /*0210*/  IMAD R2, R3, UR15, R2 ;  /* 0x0000000f03027c24 */ /* 0x000fca000f8e0202 */
[----:B------:R-:W-:-:S13]  /*0220*/  ISETP.GE.U32.AND P0, PT, R2, UR15, PT ;  /* 0x0000000f02007c0c */ /* 0x000fda000bf06070 */
[----:B------:R-:W-:Y:S02]  /*0230*/  @P0 VIADD R2, R2, -UR15 ;  /* 0x8000000f02020c36 */ /* 0x000fe40008000000 */
[----:B------:R-:W-:-:S03]  /*0240*/  @P0 VIADD R6, R6, 0x1 ;  /* 0x0000000106060836 */ /* 0x000fc60000000000 */
[----:B------:R-:W-:-:S13]  /*0250*/  ISETP.GE.U32.AND P1, PT, R2, UR15, PT ;  /* 0x0000000f02007c0c */ /* 0x000fda000bf26070 */
[----:B------:R-:W-:Y:S01]  /*0260*/  @P1 VIADD R6, R6, 0x1 ;  /* 0x0000000106061836 */ /* 0x000fe20000000000 */
[----:B------:R-:W-:Y:S01]  /*0270*/  @!P2 LOP3.LUT R6, RZ, UR15, RZ, 0x33, !PT ;  /* 0x0000000fff06ac12 */ /* 0x000fe2000f8e33ff */
[----:B------:R-:W-:Y:S06]  /*0280*/  BRA `(.L_x_65) ;  /* 0x00000000001c7947 */ /* 0x000fec0003800000 */
.L_x_64:
[----:B------:R-:W0:Y:S01]  /*0290*/  LDC R3, c[0x0][0x398] ;  /* 0x0000e600ff037b82 */ /* 0x000e220000000800 */
[----:B------:R-:W-:Y:S01]  /*02a0*/  IMAD.U32 R4, RZ, RZ, UR15 ;  /* 0x0000000fff047e24 */ /* 0x000fe2000f8e00ff */
[----:B------:R-:W-:-:S06]  /*02b0*/  MOV R2, 0x2e0 ;  /* 0x000002e000027802 */ /* 0x000fcc0000000f00 */
[----:B------:R-:W1:Y:S02]  /*02c0*/  LDC R0, c[0x0][0x39c] ;  /* 0x0000e700ff007b82 */ /* 0x000e640000000800 */
[----:B01----:R-:W-:Y:S05]  /*02d0*/  CALL.REL.NOINC `($__internal_3_$__cuda_sm20_div_u64) ;  /* 0x0000001000d87944 */ /* 0x003fea0003c00000 */
[----:B------:R-:W-:Y:S02]  /*02e0*/  IMAD.MOV.U32 R6, RZ, RZ, R4 ;  /* 0x000000ffff067224 */ /* 0x000fe400078e0004 */
[----:B------:R-:W-:-:S07]  /*02f0*/  IMAD.MOV.U32 R7, RZ, RZ, R5 ;  /* 0x000000ffff077224 */ /* 0x000fce00078e0005 */
.L_x_65:
        /* <DEDUP_REMOVED lines=11> */
[----:B------:R-:W1:Y:S01]  /*03b0*/  LDC R10, c[0x0][0x3a0] ;  /* 0x0000e800ff0a7b82 */ /* 0x000e620000000800 */
[----:B------:R-:W-:-:S06]  /*03c0*/  ISETP.NE.U32.AND P2, PT, RZ, UR14, PT ;  /* 0x0000000eff007c0c */ /* 0x000fcc000bf45070 */
[----:B0-----:R-:W0:Y:S02]  /*03d0*/  MUFU.RCP R0, R0 ;  /* 0x0000000000007308 */ /* 0x001e240000001000 */
[----:B0-----:R-:W-:-:S06]  /*03e0*/  VIADD R2, R0, 0xffffffe ;  /* 0x0ffffffe00027836 */ /* 0x001fcc0000000000 */
[----:B------:R0:W2:Y:S02]  /*03f0*/  F2I.FTZ.U32.TRUNC.NTZ R3, R2 ;  /* 0x0000000200037305 */ /* 0x0000a4000021f000 */
[----:B0-----:R-:W-:Y:S02]  /*0400*/  HFMA2 R2, -RZ, RZ, 0, 0 ;  /* 0x00000000ff027431 */ /* 0x001fe400000001ff */
[----:B--2---:R-:W-:-:S04]  /*0410*/  IMAD.MOV R5, RZ, RZ, -R3 ;  /* 0x000000ffff057224 */ /* 0x004fc800078e0a03 */
[----:B------:R-:W-:-:S04]  /*0420*/  IMAD R5, R5, UR14, RZ ;  /* 0x0000000e05057c24 */ /* 0x000fc8000f8e02ff */
[----:B------:R-:W-:-:S04]  /*0430*/  IMAD.HI.U32 R3, R3, R5, R2 ;  /* 0x0000000503037227 */ /* 0x000fc800078e0002 */
[----:B------:R-:W-:Y:S02]  /*0440*/  IMAD.MOV.U32 R5, RZ, RZ, RZ ;  /* 0x000000ffff057224 */ /* 0x000fe400078e00ff */
[----:B-1----:R-:W-:-:S04]  /*0450*/  IMAD.HI.U32 R4, R3, R10, RZ ;  /* 0x0000000a03047227 */ /* 0x002fc800078e00ff */
        /* <DEDUP_REMOVED lines=9> */
.L_x_67:
[----:B------:R-:W0:Y:S01]  /*04f0*/  LDC R3, c[0x0][0x3a0] ;  /* 0x0000e800ff037b82 */ /* 0x000e220000000800 */
[----:B------:R-:W-:Y:S01]  /*0500*/  IMAD.U32 R4, RZ, RZ, UR14 ;  /* 0x0000000eff047e24 */ /* 0x000fe2000f8e00ff */
[----:B------:R-:W-:-:S06]  /*0510*/  MOV R2, 0x540 ;  /* 0x0000054000027802 */ /* 0x000fcc0000000f00 */
[----:B------:R-:W1:Y:S02]  /*0520*/  LDC R0, c[0x0][0x3a4] ;  /* 0x0000e900ff007b82 */ /* 0x000e640000000800 */
[----:B01----:R-:W-:Y:S05]  /*0530*/  CALL.REL.NOINC `($__internal_3_$__cuda_sm20_div_u64) ;  /* 0x0000001000407944 */ /* 0x003fea0003c00000 */
.L_x_68:
[----:B------:R-:W0:Y:S01]  /*0540*/  LDCU.64 UR4, c[0x0][0x3a0] ;  /* 0x00007400ff0477ac */ /* 0x000e220008000a00 */
[----:B------:R-:W-:Y:S01]  /*0550*/  IMAD.MOV.U32 R15, RZ, RZ, RZ ;  /* 0x000000ffff0f7224 */ /* 0x000fe200078e00ff */
[----:B------:R-:W-:Y:S01]  /*0560*/  MOV R17, RZ ;  /* 0x000000ff00117202 */ /* 0x000fe20000000f00 */
[----:B0-----:R-:W0:Y:S01]  /*0570*/  I2F.U64 R13, UR4 ;  /* 0x00000004000d7d12 */ /* 0x001e220008301000 */
[----:B------:R-:W-:-:S05]  /*0580*/  UMOV UR4, URZ ;  /* 0x000000ff00047c82 */ /* 0x000fca0008000000 */
.L_x_83:
[----:B------:R-:W1:Y:S02]  /*0590*/  LDCU.64 UR6, c[0x0][0x3a0] ;  /* 0x00007400ff0677ac */ /* 0x000e640008000a00 */
[----:B-1----:R-:W-:-:S04]  /*05a0*/  UISETP.GT.U32.AND UP0, UPT, UR14, UR6, UPT ;  /* 0x000000060e00728c */ /* 0x002fc8000bf04070 */
[----:B------:R-:W-:-:S09]  /*05b0*/  UISETP.GT.U32.AND.EX UP0, UPT, URZ, UR7, UPT, UP0 ;  /* 0x00000007ff00728c */ /* 0x000fd2000bf04100 */
[----:B------:R-:W-:Y:S05]  /*05c0*/  BRA.U UP0, `(.L_x_69) ;  /* 0x0000000d00c87547 */ /* 0x000fea000b800000 */
[----:B------:R-:W-:-:S05]  /*05d0*/  UMOV UR5, URZ ;  /* 0x000000ff00057c82 */ /* 0x000fca0008000000 */
.L_x_82:
[----:B------:R-:W1:Y:S01]  /*05e0*/  S2R R21, SR_TID.X ;  /* 0x0000000000157919 */ /* 0x000e620000002100 */
[----:B------:R-:W2:Y:S01]  /*05f0*/  LDCU.64 UR10, c[0x0][0x3a0] ;  /* 0x00007400ff0a77ac */ /* 0x000ea20008000a00 */
[----:B------:R-:W-:Y:S01]  /*0600*/  IMAD.MOV.U32 R3, RZ, RZ, RZ ;  /* 0x000000ffff037224 */ /* 0x000fe200078e00ff */
[----:B------:R-:W3:Y:S01]  /*0610*/  S2R R0, SR_TID.Y ;  /* 0x0000000000007919 */ /* 0x000ee20000002200 */
[----:B------:R-:W4:Y:S01]  /*0620*/  LDCU.64 UR6, c[0x0][0x390] ;  /* 0x00007200ff0677ac */ /* 0x000f220008000a00 */
[----:B------:R-:W-:Y:S02]  /*0630*/  UIMAD UR8, UR14, UR5, URZ ;  /* 0x000000050e0872a4 */ /* 0x000fe4000f8e02ff */
[----:B------:R-:W-:-:S04]  /*0640*/  UIMAD UR19, UR15, UR4, URZ ;  /* 0x000000040f1372a4 */ /* 0x000fc8000f8e02ff */
[----:B-1----:R-:W-:Y:S02]  /*0650*/  VIADD R2, R21, UR8 ;  /* 0x0000000815027c36 */ /* 0x002fe40008000000 */
[----:B---3--:R-:W-:-:S04]  /*0660*/  VIADD R11, R0, UR19 ;  /* 0x00000013000b7c36 */ /* 0x008fc80008000000 */
[----:B--2---:R-:W-:-:S04]  /*0670*/  IMAD.WIDE.U32 R2, R11, UR10, R2 ;  /* 0x0000000a0b027c25 */ /* 0x004fc8000f8e0002 */
[----:B------:R-:W-:Y:S01]  /*0680*/  IMAD R11, R11, UR11, R3 ;  /* 0x0000000b0b0b7c24 */ /* 0x000fe2000f8e0203 */
[----:B----4-:R-:W-:-:S04]  /*0690*/  LEA R10, P0, R2, UR6, 0x2 ;  /* 0x00000006020a7c11 */ /* 0x010fc8000f8010ff */
[----:B------:R-:W-:-:S05]  /*06a0*/  LEA.HI.X R11, R2, UR7, R11, 0x2, P0 ;  /* 0x00000007020b7c11 */ /* 0x000fca00080f140b */
[----:B------:R-:W2:Y:S01]  /*06b0*/  LDG.E R10, desc[UR12][R10.64] ;  /* 0x0000000c0a0a7981 */ /* 0x000ea2000c1e1900 */
[----:B------:R-:W1:Y:S01]  /*06c0*/  S2UR UR7, SR_CgaCtaId ;  /* 0x00000000000779c3 */ /* 0x000e620000008800 */
[----:B------:R-:W-:Y:S01]  /*06d0*/  UMOV UR6, 0x400 ;  /* 0x0000040000067882 */ /* 0x000fe20000000000 */
[----:B------:R-:W-:Y:S01]  /*06e0*/  IMAD R0, R0, UR14, R21 ;  /* 0x0000000e00007c24 */ /* 0x000fe2000f8e0215 */
[----:B-1----:R-:W-:-:S06]  /*06f0*/  ULEA UR6, UR7, UR6, 0x18 ;  /* 0x0000000607067291 */ /* 0x002fcc000f8ec0ff */
[----:B------:R-:W-:Y:S01]  /*0700*/  LEA R3, R0, UR6, 0x2 ;  /* 0x0000000600037c11 */ /* 0x000fe2000f8e10ff */
[----:B------:R-:W-:-:S04]  /*0710*/  UMOV UR6, URZ ;  /* 0x000000ff00067c82 */ /* 0x000fc80008000000 */
[----:B--2---:R1:W-:Y:S01]  /*0720*/  STS [R3], R10 ;  /* 0x0000000a03007388 */ /* 0x0043e20000000800 */
[----:B------:R-:W-:Y:S06]  /*0730*/  BAR.SYNC.DEFER_BLOCKING 0x0 ;  /* 0x0000000000007b1d */ /* 0x000fec0000010000 */
.L_x_81:
[----:B------:R-:W2:Y:S01]  /*0740*/  LDCU.64 UR10, c[0x0][0x398] ;  /* 0x00007300ff0a77ac */ /* 0x000ea20008000a00 */
[----:B------:R-:W-:Y:S01]  /*0750*/  I2FP.F32.S32 R21, R19 ;  /* 0x0000001300157245 */ /* 0x000fe20000201400 */
[----:B------:R-:W-:Y:S01]  /*0760*/  BSSY.RECONVERGENT B0, `(.L_x_70) ;  /* 0x0000014000007945 */ /* 0x000fe20003800200 */
[----:B------:R-:W-:Y:S02]  /*0770*/  UIADD3 UR7, UPT, UPT, UR19, UR6, URZ ;  /* 0x0000000613077290 */ /* 0x000fe4000fffe0ff */
[----:B------:R-:W-:Y:S02]  /*0780*/  UIMAD UR18, UR14, UR6, URZ ;  /* 0x000000060e1272a4 */ /* 0x000fe4000f8e02ff */
[----:B------:R-:W-:Y:S02]  /*0790*/  UIADD3 UR6, UPT, UPT, UR6, 0x1, URZ ;  /* 0x0000000106067890 */ /* 0x000fe4000fffe0ff */
[----:B------:R-:W-:Y:S02]  /*07a0*/  I2FP.F32.U32 R0, UR7 ;  /* 0x0000000700007c45 */ /* 0x000fe40008201000 */
[----:B------:R-:W-:-:S03]  /*07b0*/  UISETP.NE.AND UP0, UPT, UR6, UR15, UPT ;  /* 0x0000000f0600728c */ /* 0x000fc6000bf05270 */
[----:B------:R-:W-:Y:S01]  /*07c0*/  FMUL R0, R21, R0 ;  /* 0x0000000015007220 */ /* 0x000fe20000400000 */
[----:B--2---:R-:W2:Y:S08]  /*07d0*/  I2F.U64 R11, UR10 ;  /* 0x0000000a000b7d12 */ /* 0x004eb00008301000 */
[----:B--2---:R-:W1:Y:S08]  /*07e0*/  MUFU.RCP R2, R11 ;  /* 0x0000000b00027308 */ /* 0x004e700000001000 */
        /* <DEDUP_REMOVED lines=9> */
[----:B0-----:R-:W-:Y:S05]  /*0880*/  CALL.REL.NOINC `($__internal_4_$__cuda_sm3x_div_rn_noftz_f32_slowpath) ;  /* 0x00000010007c7944 */ /* 0x001fea0003c00000 */
[----:B------:R-:W-:-:S07]  /*0890*/  IMAD.MOV.U32 R12, RZ, RZ, R0 ;  /* 0x000000ffff0c7224 */ /* 0x000fce00078e0000 */
.L_x_71:
[----:B------:R-:W-:Y:S05]  /*08a0*/  BSYNC.RECONVERGENT B0 ;  /* 0x0000000000007941 */ /* 0x000fea0003800200 */
.L_x_70:
[----:B------:R-:W-:-:S05]  /*08b0*/  UMOV UR7, URZ ;  /* 0x000000ff00077c82 */ /* 0x000fca0008000000 */
.L_x_80:
[----:B------:R-:W1:Y:S01]  /*08c0*/  S2UR UR11, SR_CgaCtaId ;  /* 0x00000000000b79c3 */ /* 0x000e620000008800 */
[----:B------:R-:W-:Y:S01]  /*08d0*/  UMOV UR10, 0x400 ;  /* 0x00000400000a7882 */ /* 0x000fe20000000000 */
[----:B------:R-:W-:Y:S01]  /*08e0*/  UIADD3 UR8, UPT, UPT, UR18, UR7, URZ ;  /* 0x0000000712087290 */ /* 0x000fe2000fffe0ff */
[----:B0-----:R-:W0:Y:S01]  /*08f0*/  MUFU.RCP R2, R13 ;  /* 0x0000000d00027308 */ /* 0x001e220000001000 */
[----:B------:R-:W-:Y:S01]  /*0900*/  I2FP.F32.U32 R11, R8 ;  /* 0x00000008000b7245 */ /* 0x000fe20000201000 */
[----:B------:R-:W-:Y:S01]  /*0910*/  BSSY.RECONVERGENT B0, `(.L_x_72) ;  /* 0x0000013000007945 */ /* 0x000fe20003800200 */
[----:B0-----:R-:W-:Y:S01]  /*0920*/  FFMA R3, -R13, R2, 1 ;  /* 0x3f8000000d037423 */ /* 0x001fe20000000102 */
[----:B-1----:R-:W-:-:S03]  /*0930*/  ULEA UR10, UR11, UR10, 0x18 ;  /* 0x0000000a0b0a7291 */ /* 0x002fc6000f8ec0ff */
[----:B------:R-:W-:Y:S01]  /*0940*/  FFMA R3, R2, R3, R2 ;  /* 0x0000000302037223 */ /* 0x000fe20000000002 */
[----:B------:R-:W-:-:S09]  /*0950*/  ULEA UR8, UR8, UR10, 0x2 ;  /* 0x0000000a08087291 */ /* 0x000fd2000f8e10ff */
[----:B------:R-:W0:Y:S01]  /*0960*/  LDS R10, [UR8] ;  /* 0x00000008ff0a7984 */ /* 0x000e220008000800 */
[----:B------:R-:W-:-:S04]  /*0970*/  UIMAD UR8, UR14, UR5, URZ ;  /* 0x000000050e0872a4 */ /* 0x000fc8000f8e02ff */
[----:B------:R-:W-:-:S06]  /*0980*/  UIADD3 UR8, UPT, UPT, UR8, UR7, URZ ;  /* 0x0000000708087290 */ /* 0x000fcc000fffe0ff */
[----:B------:R-:W-:-:S05]  /*0990*/  I2FP.F32.U32 R0, UR8 ;  /* 0x0000000800007c45 */ /* 0x000fca0008201000 */
[----:B------:R-:W-:-:S04]  /*09a0*/  FMUL R0, R11, R0 ;  /* 0x000000000b007220 */ /* 0x000fc80000400000 */
[----:B------:R-:W1:Y:S01]  /*09b0*/  FCHK P0, R0, R13 ;  /* 0x0000000d00007302 */ /* 0x000e620000000000 */
[----:B------:R-:W-:-:S04]  /*09c0*/  FFMA R2, R0, R3, RZ ;  /* 0x0000000300027223 */ /* 0x000fc800000000ff */
[----:B------:R-:W-:-:S04]  /*09d0*/  FFMA R11, -R13, R2, R0 ;  /* 0x000000020d0b7223 */ /* 0x000fc80000000100 */
[----:B------:R-:W-:Y:S01]  /*09e0*/  FFMA R3, R3, R11, R2 ;  /* 0x0000000b03037223 */ /* 0x000fe20000000002 */
[----:B-1----:R-:W-:Y:S06]  /*09f0*/  @!P0 BRA `(.L_x_73) ;  /* 0x0000000000108947 */ /* 0x002fec0003800000 */
[----:B------:R-:W-:Y:S01]  /*0a00*/  IMAD.MOV.U32 R3, RZ, RZ, R13 ;  /* 0x000000ffff037224 */ /* 0x000fe200078e000d */
[----:B------:R-:W-:-:S07]  /*0a10*/  MOV R2, 0xa30 ;  /* 0x00000a3000027802 */ /* 0x000fce0000000f00 */
[----:B0-----:R-:W-:Y:S05]  /*0a20*/  CALL.REL.NOINC `($__internal_4_$__cuda_sm3x_div_rn_noftz_f32_slowpath) ;  /* 0x0000001000147944 */ /* 0x001fea0003c00000 */
[----:B------:R-:W-:-:S07]  /*0a30*/  IMAD.MOV.U32 R3, RZ, RZ, R0 ;  /* 0x000000ffff037224 */ /* 0x000fce00078e0000 */
.L_x_73:
[----:B------:R-:W-:Y:S05]  /*0a40*/  BSYNC.RECONVERGENT B0 ;  /* 0x0000000000007941 */ /* 0x000fea0003800200 */
.L_x_72:
[----:B------:R-:W-:Y:S01]  /*0a50*/  FADD R0, R3, R12 ;  /* 0x0000000c03007221 */ /* 0x000fe20000000000 */
[----:B------:R-:W-:Y:S01]  /*0a60*/  UMOV UR10, 0x3fa6defc ;  /* 0x3fa6defc000a7882 */ /* 0x000fe20000000000 */
[----:B------:R-:W-:Y:S01]  /*0a70*/  UMOV UR11, 0x401921fb ;  /* 0x401921fb000b7882 */ /* 0x000fe20000000000 */
[----:B------:R-:W-:Y:S01]  /*0a80*/  BSSY.RECONVERGENT B0, `(.L_x_74) ;  /* 0x0000045000007945 */ /* 0x000fe20003800200 */
[----:B------:R-:W1:Y:S02]  /*0a90*/  F2F.F64.F32 R2, R0 ;  /* 0x0000000000027310 */ /* 0x000e640000201800 */
[----:B-1----:R-:W-:-:S06]  /*0aa0*/  DMUL R2, R2, UR10 ;  /* 0x0000000a02027c28 */ /* 0x002fcc0008000000 */
[----:B------:R-:W1:Y:S02]  /*0ab0*/  F2F.F32.F64 R11, R2 ;  /* 0x00000002000b7310 */ /* 0x000e640000301000 */
[C---:B-1----:R-:W-:Y:S01]  /*0ac0*/  FMUL R14, R11.reuse, 0.63661974668502807617 ;  /* 0x3f22f9830b0e7820 */ /* 0x042fe20000400000 */
[----:B------:R-:W-:-:S05]  /*0ad0*/  FSETP.GE.AND P0, PT, |R11|, 105615, PT ;  /* 0x47ce47800b00780b */ /* 0x000fca0003f06200 */
[----:B------:R-:W1:Y:S02]  /*0ae0*/  F2I.NTZ R14, R14 ;  /* 0x0000000e000e7305 */ /* 0x000e640000203100 */
[-C--:B-1----:R-:W-:Y:S02]  /*0af0*/  I2FP.F32.S32 R22, R14.reuse ;  /* 0x0000000e00167245 */ /* 0x082fe40000201400 */
[----:B------:R-:W-:-:S03]  /*0b00*/  MOV R23, R14 ;  /* 0x0000000e00177202 */ /* 0x000fc60000000f00 */
[----:B------:R-:W-:-:S04]  /*0b10*/  FFMA R21, R22, -1.5707962512969970703, R11 ;  /* 0xbfc90fda16157823 */ /* 0x000fc8000000000b */
[----:B------:R-:W-:-:S04]  /*0b20*/  FFMA R21, R22, -7.5497894158615963534e-08, R21 ;  /* 0xb3a2216816157823 */ /* 0x000fc80000000015 */
[----:B------:R-:W-:-:S04]  /*0b30*/  FFMA R22, R22, -5.3903029534742383927e-15, R21 ;  /* 0xa7c234c516167823 */ /* 0x000fc80000000015 */
[----:B------:R-:W-:Y:S01]  /*0b40*/  IMAD.MOV.U32 R0, RZ, RZ, R22 ;  /* 0x000000ffff007224 */ /* 0x000fe200078e0016 */
[----:B------:R-:W-:Y:S06]  /*0b50*/  @!P0 BRA `(.L_x_75) ;  /* 0x0000000000dc8947 */ /* 0x000fec0003800000 */
[----:B------:R-:W-:-:S13]  /*0b60*/  FSETP.NEU.AND P1, PT, |R11|, +INF , PT ;  /* 0x7f8000000b00780b */ /* 0x000fda0003f2d200 */
[----:B------:R-:W-:Y:S01]  /*0b70*/  @!P1 FMUL R0, RZ, R11 ;  /* 0x0000000bff009220 */ /* 0x000fe20000400000 */
[----:B------:R-:W-:Y:S01]  /*0b80*/  @!P1 IMAD.MOV.U32 R14, RZ, RZ, RZ ;  /* 0x000000ffff0e9224 */ /* 0x000fe200078e00ff */
[----:B------:R-:W-:Y:S06]  /*0b90*/  @!P1 BRA `(.L_x_75) ;  /* 0x0000000000cc9947 */ /* 0x000fec0003800000 */
[----:B------:R-:W-:Y:S01]  /*0ba0*/  IMAD.SHL.U32 R2, R11, 0x100, RZ ;  /* 0x000001000b027824 */ /* 0x000fe200078e00ff */
[----:B------:R-:W1:Y:S01]  /*0bb0*/  LDCU.64 UR16, c[0x4][URZ] ;  /* 0x01000000ff1077ac */ /* 0x000e620008000a00 */
[----:B------:R-:W-:Y:S02]  /*0bc0*/  IMAD.MOV.U32 R18, RZ, RZ, RZ ;  /* 0x000000ffff127224 */ /* 0x000fe400078e00ff */
[----:B------:R-:W-:Y:S01]  /*0bd0*/  IMAD.MOV.U32 R0, RZ, RZ, R1 ;  /* 0x000000ffff007224 */ /* 0x000fe200078e0001 */
[----:B------:R-:W-:Y:S01]  /*0be0*/  LOP3.LUT R27, R2, 0x80000000, RZ, 0xfc, !PT ;  /* 0x80000000021b7812 */ /* 0x000fe200078efcff */
[----:B------:R-:W-:Y:S01]  /*0bf0*/  UMOV UR10, URZ ;  /* 0x000000ff000a7c82 */ /* 0x000fe20008000000 */
[----:B------:R-:W-:-:S05]  /*0c00*/  UMOV UR8, URZ ;  /* 0x000000ff00087c82 */ /* 0x000fca0008000000 */
.L_x_76:
[----:B-1----:R-:W-:Y:S02]  /*0c10*/  IMAD.U32 R2, RZ, RZ, UR16 ;  /* 0x00000010ff027e24 */ /* 0x002fe4000f8e00ff */
        /* <DEDUP_REMOVED lines=10> */
[----:B-1----:R-:W-:Y:S01]  /*0cc0*/  IADD3 R0, PT, PT, R0, 0x4, RZ ;  /* 0x0000000400007810 */ /* 0x002fe20007ffe0ff */
        /* <DEDUP_REMOVED lines=17> */
[C-C-:B------:R-:W-:Y:S01]  /*0de0*/  SHF.L.W.U32.HI R14, R3.reuse, 0x2, R0.reuse ;  /* 0x00000002030e7819 */ /* 0x140fe20000010e00 */
[----:B------:R-:W-:Y:S01]  /*0df0*/  IMAD.SHL.U32 R3, R3, 0x4, RZ ;  /* 0x0000000403037824 */ /* 0x000fe200078e00ff */
[----:B------:R-:W-:Y:S02]  /*0e00*/  SHF.R.U32.HI R25, RZ, 0x1e, R0 ;  /* 0x0000001eff197819 */ /* 0x000fe40000011600 */
[----:B------:R-:W-:-:S02]  /*0e10*/  SHF.R.S32.HI R16, RZ, 0x1f, R14 ;  /* 0x0000001fff107819 */ /* 0x000fc4000001140e */
[----:B------:R-:W-:Y:S02]  /*0e20*/  LOP3.LUT R0, R14, R11, RZ, 0x3c, !PT ;  /* 0x0000000b0e007212 */ /* 0x000fe400078e3cff */
[C---:B------:R-:W-:Y:S02]  /*0e30*/  LOP3.LUT R2, R16.reuse, R3, RZ, 0x3c, !PT ;  /* 0x0000000310027212 */ /* 0x040fe400078e3cff */
[----:B------:R-:W-:Y:S02]  /*0e40*/  LOP3.LUT R3, R16, R14, RZ, 0x3c, !PT ;  /* 0x0000000e10037212 */ /* 0x000fe400078e3cff */
[----:B------:R-:W-:Y:S02]  /*0e50*/  LEA.HI R14, R14, R25, RZ, 0x1 ;  /* 0x000000190e0e7211 */ /* 0x000fe400078f08ff */
[----:B------:R-:W-:Y:S02]  /*0e60*/  ISETP.GE.AND P2, PT, R0, RZ, PT ;  /* 0x000000ff0000720c */ /* 0x000fe40003f46270 */
[----:B------:R-:W2:Y:S01]  /*0e70*/  I2F.F64.S64 R2, R2 ;  /* 0x0000000200027312 */ /* 0x000ea20000301c00 */
[----:B------:R-:W-:-:S04]  /*0e80*/  IMAD.MOV R0, RZ, RZ, -R14 ;  /* 0x000000ffff007224 */ /* 0x000fc800078e0a0e */
[----:B------:R-:W-:Y:S01]  /*0e90*/  @!P1 IMAD.MOV.U32 R14, RZ, RZ, R0 ;  /* 0x000000ffff0e9224 */ /* 0x000fe200078e0000 */
[----:B--2---:R-:W-:-:S10]  /*0ea0*/  DMUL R20, R2, UR10 ;  /* 0x0000000a02147c28 */ /* 0x004fd40008000000 */
[----:B------:R-:W2:Y:S02]  /*0eb0*/  F2F.F32.F64 R20, R20 ;  /* 0x0000001400147310 */ /* 0x000ea40000301000 */
[----:B-12---:R-:W-:-:S07]  /*0ec0*/  FSEL R0, -R20, R20, !P2 ;  /* 0x0000001414007208 */ /* 0x006fce0005000100 */
.L_x_75:
[----:B------:R-:W-:Y:S05]  /*0ed0*/  BSYNC.RECONVERGENT B0 ;  /* 0x0000000000007941 */ /* 0x000fea0003800200 */
.L_x_74:
[----:B------:R-:W-:Y:S01]  /*0ee0*/  LOP3.LUT R18, R14, 0x1, RZ, 0xc0, !PT ;  /* 0x000000010e127812 */ /* 0x000fe200078ec0ff */
[----:B------:R-:W-:Y:S02]  /*0ef0*/  IMAD.MOV.U32 R16, RZ, RZ, 0x37cbac00 ;  /* 0x37cbac00ff107424 */ /* 0x000fe400078e00ff */
[----:B------:R-:W-:Y:S01]  /*0f00*/  FMUL R3, R0, R0 ;  /* 0x0000000000037220 */ /* 0x000fe20000400000 */
[----:B------:R-:W-:Y:S01]  /*0f10*/  VIADD R21, R14, 0x1 ;  /* 0x000000010e157836 */ /* 0x000fe20000000000 */
[----:B------:R-:W-:Y:S01]  /*0f20*/  ISETP.NE.U32.AND P1, PT, R18, 0x1, PT ;  /* 0x000000011200780c */ /* 0x000fe20003f25070 */
[----:B------:R-:W-:Y:S02]  /*0f30*/  IMAD.MOV.U32 R18, RZ, RZ, 0x3c0885e4 ;  /* 0x3c0885e4ff127424 */ /* 0x000fe400078e00ff */
[----:B------:R-:W-:Y:S01]  /*0f40*/  FFMA R2, R3, R16, -0.0013887860113754868507 ;  /* 0xbab607ed03027423 */ /* 0x000fe20000000010 */
[----:B------:R-:W-:Y:S01]  /*0f50*/  MOV R14, 0x3e2aaaa8 ;  /* 0x3e2aaaa8000e7802 */ /* 0x000fe20000000f00 */
[----:B------:R-:W-:Y:S01]  /*0f60*/  BSSY.RECONVERGENT B0, `(.L_x_77) ;  /* 0x0000040000007945 */ /* 0x000fe20003800200 */
[----:B------:R-:W-:-:S02]  /*0f70*/  LOP3.LUT P2, RZ, R21, 0x2, RZ, 0xc0, !PT ;  /* 0x0000000215ff7812 */ /* 0x000fc4000784c0ff */
[----:B------:R-:W-:Y:S02]  /*0f80*/  FSEL R2, R2, -0.00019574658654164522886, P1 ;  /* 0xb94d415302027808 */ /* 0x000fe40000800000 */
[----:B------:R-:W-:Y:S02]  /*0f90*/  FSEL R20, R18, 0.041666727513074874878, !P1 ;  /* 0x3d2aaabb12147808 */ /* 0x000fe40004800000 */
[----:B------:R-:W-:Y:S02]  /*0fa0*/  FSEL R0, R0, 1, !P1 ;  /* 0x3f80000000007808 */ /* 0x000fe40004800000 */
[----:B------:R-:W-:Y:S01]  /*0fb0*/  FSEL R25, -R14, -0.4999999701976776123, !P1 ;  /* 0xbeffffff0e197808 */ /* 0x000fe20004800100 */
[C---:B------:R-:W-:Y:S02]  /*0fc0*/  FFMA R2, R3.reuse, R2, R20 ;  /* 0x0000000203027223 */ /* 0x040fe40000000014 */
[C---:B------:R-:W-:Y:S02]  /*0fd0*/  FFMA R21, R3.reuse, R0, RZ ;  /* 0x0000000003157223 */ /* 0x040fe400000000ff */
[----:B------:R-:W-:-:S04]  /*0fe0*/  FFMA R2, R3, R2, R25 ;  /* 0x0000000203027223 */ /* 0x000fc80000000019 */
[----:B------:R-:W-:-:S04]  /*0ff0*/  FFMA R0, R21, R2, R0 ;  /* 0x0000000215007223 */ /* 0x000fc80000000000 */
[----:B------:R-:W-:-:S04]  /*1000*/  @P2 FADD R0, RZ, -R0 ;  /* 0x80000000ff002221 */ /* 0x000fc80000000000 */
[----:B0-----:R-:W-:Y:S01]  /*1010*/  FFMA R17, R10, R0, R17 ;  /* 0x000000000a117223 */ /* 0x001fe20000000011 */
[----:B------:R-:W-:Y:S06]  /*1020*/  @!P0 BRA `(.L_x_78) ;  /* 0x0000000000cc8947 */ /* 0x000fec0003800000 */
[----:B------:R-:W-:-:S13]  /*1030*/  FSETP.NEU.AND P0, PT, |R11|, +INF , PT ;  /* 0x7f8000000b00780b */ /* 0x000fda0003f0d200 */
[----:B------:R-:W-:Y:S01]  /*1040*/  @!P0 FMUL R22, RZ, R11 ;  /* 0x0000000bff168220 */ /* 0x000fe20000400000 */
[----:B------:R-:W-:Y:S01]  /*1050*/  @!P0 IMAD.MOV.U32 R23, RZ, RZ, RZ ;  /* 0x000000ffff178224 */ /* 0x000fe200078e00ff */
[----:B------:R-:W-:Y:S06]  /*1060*/  @!P0 BRA `(.L_x_78) ;  /* 0x0000000000bc8947 */ /* 0x000fec0003800000 */
[----:B------:R-:W0:Y:S01]  /*1070*/  LDC.64 R2, c[0x4][RZ] ;  /* 0x01000000ff027b82 */ /* 0x000e220000000a00 */
[----:B------:R-:W-:Y:S01]  /*1080*/  IMAD.SHL.U32 R20, R11, 0x100, RZ ;  /* 0x000001000b147824 */ /* 0x000fe200078e00ff */
[----:B------:R-:W-:Y:S01]  /*1090*/  UMOV UR8, URZ ;  /* 0x000000ff00087c82 */ /* 0x000fe20008000000 */
[----:B------:R-:W-:Y:S02]  /*10a0*/  IMAD.MOV.U32 R24, RZ, RZ, RZ ;  /* 0x000000ffff187224 */ /* 0x000fe400078e00ff */
[----:B------:R-:W-:Y:S01]  /*10b0*/  IMAD.MOV.U32 R0, RZ, RZ, RZ ;  /* 0x000000ffff007224 */ /* 0x000fe200078e00ff */
[----:B------:R-:W-:-:S07]  /*10c0*/  LOP3.LUT R27, R20, 0x80000000, RZ, 0xfc, !PT ;  /* 0x80000000141b7812 */ /* 0x000fce00078efcff */
.L_x_79:
        /* <DEDUP_REMOVED lines=17> */
[----:B-1----:R-:W2:Y:S04]  /*11e0*/  LDL R22, [R21+0x18] ;  /* 0x0000180015167983 */ /* 0x002ea80000100800 */
        /* <DEDUP_REMOVED lines=9> */
[C---:B------:R-:W-:Y:S02]  /*1280*/  SHF.L.W.U32.HI R0, R3.reuse, 0x2, R22 ;  /* 0x0000000203007819 */ /* 0x040fe40000010e16 */
[----:B------:R-:W-:Y:S02]  /*1290*/  SHF.L.U32 R3, R3, 0x2, RZ ;  /* 0x0000000203037819 */ /* 0x000fe400000006ff */
[----:B------:R-:W-:-:S02]  /*12a0*/  SHF.R.S32.HI R20, RZ, 0x1f, R0 ;  /* 0x0000001fff147819 */ /* 0x000fc40000011400 */
[----:B------:R-:W-:Y:S02]  /*12b0*/  LEA.HI R23, R0, R23, RZ, 0x1 ;  /* 0x0000001700177211 */ /* 0x000fe400078f08ff */
[C---:B------:R-:W-:Y:S02]  /*12c0*/  LOP3.LUT R2, R20.reuse, R3, RZ, 0x3c, !PT ;  /* 0x0000000314027212 */ /* 0x040fe400078e3cff */
[----:B------:R-:W-:Y:S02]  /*12d0*/  LOP3.LUT R3, R20, R0, RZ, 0x3c, !PT ;  /* 0x0000000014037212 */ /* 0x000fe400078e3cff */
[----:B------:R-:W-:Y:S01]  /*12e0*/  LOP3.LUT R11, R0, R11, RZ, 0x3c, !PT ;  /* 0x0000000b000b7212 */ /* 0x000fe200078e3cff */
[----:B------:R-:W-:-:S03]  /*12f0*/  IMAD.MOV R0, RZ, RZ, -R23 ;  /* 0x000000ffff007224 */ /* 0x000fc600078e0a17 */
[----:B------:R-:W1:Y:S01]  /*1300*/  I2F.F64.S64 R2, R2 ;  /* 0x0000000200027312 */ /* 0x000e620000301c00 */
[----:B------:R-:W-:Y:S01]  /*1310*/  ISETP.GE.AND P0, PT, R11, RZ, PT ;  /* 0x000000ff0b00720c */ /* 0x000fe20003f06270 */
[----:B------:R-:W-:Y:S01]  /*1320*/  @!P1 IMAD.MOV.U32 R23, RZ, RZ, R0 ;  /* 0x000000ffff179224 */ /* 0x000fe200078e0000 */
[----:B-1----:R-:W-:-:S10]  /*1330*/  DMUL R20, R2, UR10 ;  /* 0x0000000a02147c28 */ /* 0x002fd40008000000 */
[----:B------:R-:W1:Y:S02]  /*1340*/  F2F.F32.F64 R20, R20 ;  /* 0x0000001400147310 */ /* 0x000e640000301000 */
[----:B01----:R-:W-:-:S07]  /*1350*/  FSEL R22, -R20, R20, !P0 ;  /* 0x0000001414167208 */ /* 0x003fce0004000100 */
.L_x_78:
[----:B------:R-:W-:Y:S05]  /*1360*/  BSYNC.RECONVERGENT B0 ;  /* 0x0000000000007941 */ /* 0x000fea0003800200 */
.L_x_77:
        /* <DEDUP_REMOVED lines=9> */
[----:B------:R-:W-:Y:S02]  /*1400*/  FSEL R22, R22, 1, P0 ;  /* 0x3f80000016167808 */ /* 0x000fe40000000000 */
[----:B------:R-:W-:Y:S01]  /*1410*/  FSEL R21, -R14, -0.4999999701976776123, P0 ;  /* 0xbeffffff0e157808 */ /* 0x000fe20000000100 */
[C---:B------:R-:W-:Y:S02]  /*1420*/  FFMA R16, R3.reuse, R16, R18 ;  /* 0x0000001003107223 */ /* 0x040fe40000000012 */
[C---:B------:R-:W-:Y:S02]  /*1430*/  FFMA R11, R3.reuse, R22, RZ ;  /* 0x00000016030b7223 */ /* 0x040fe400000000ff */
[----:B------:R-:W-:-:S04]  /*1440*/  FFMA R16, R3, R16, R21 ;  /* 0x0000001003107223 */ /* 0x000fc80000000015 */
[----:B------:R-:W-:-:S04]  /*1450*/  FFMA R11, R11, R16, R22 ;  /* 0x000000100b0b7223 */ /* 0x000fc80000000016 */
[----:B------:R-:W-:-:S04]  /*1460*/  @P1 FADD R11, RZ, -R11 ;  /* 0x8000000bff0b1221 */ /* 0x000fc80000000000 */
[----:B------:R-:W-:Y:S01]  /*1470*/  FFMA R15, -R10, R11, R15 ;  /* 0x0000000b0a0f7223 */ /* 0x000fe2000000010f */
[----:B------:R-:W-:Y:S06]  /*1480*/  BRA.U UP1, `(.L_x_80) ;  /* 0xfffffff5010c7547 */ /* 0x000fec000b83ffff */
[----:B------:R-:W-:Y:S05]  /*1490*/  BRA.U UP0, `(.L_x_81) ;  /* 0xfffffff100a87547 */ /* 0x000fea000b83ffff */
[----:B------:R-:W-:Y:S01]  /*14a0*/  UIADD3 UR5, UPT, UPT, UR5, 0x1, URZ ;  /* 0x0000000105057890 */ /* 0x000fe2000fffe0ff */
[----:B------:R-:W-:Y:S05]  /*14b0*/  BAR.SYNC.DEFER_BLOCKING 0x0 ;  /* 0x0000000000007b1d */ /* 0x000fea0000010000 */
[----:B------:R-:W-:-:S04]  /*14c0*/  ISETP.GT.U32.AND P0, PT, R4, UR5, PT ;  /* 0x0000000504007c0c */ /* 0x000fc8000bf04070 */
[----:B------:R-:W-:-:S13]  /*14d0*/  ISETP.GT.U32.AND.EX P0, PT, R5, RZ, PT, P0 ;  /* 0x000000ff0500720c */ /* 0x000fda0003f04100 */
[----:B------:R-:W-:Y:S05]  /*14e0*/  @P0 BRA `(.L_x_82) ;  /* 0xfffffff0003c0947 */ /* 0x000fea000383ffff */
.L_x_69:
[----:B------:R-:W-:-:S06]  /*14f0*/  UIADD3 UR4, UPT, UPT, UR4, 0x1, URZ ;  /* 0x0000000104047890 */ /* 0x000fcc000fffe0ff */
[----:B------:R-:W-:-:S04]  /*1500*/  ISETP.GT.U32.AND P0, PT, R6, UR4, PT ;  /* 0x0000000406007c0c */ /* 0x000fc8000bf04070 */
[----:B------:R-:W-:-:S13]  /*1510*/  ISETP.GT.U32.AND.EX P0, PT, R7, RZ, PT, P0 ;  /* 0x000000ff0700720c */ /* 0x000fda0003f04100 */
[----:B------:R-:W-:Y:S05]  /*1520*/  @P0 BRA `(.L_x_83) ;  /* 0xfffffff000180947 */ /* 0x000fea000383ffff */
.L_x_66:
[----:B------:R-:W1:Y:S01]  /*1530*/  LDCU.64 UR6, c[0x0][0x3a0] ;  /* 0x00007400ff0677ac */ /* 0x000e620008000a00 */
[----:B------:R-:W-:Y:S01]  /*1540*/  SHF.R.S32.HI R0, RZ, 0x1f, R19 ;  /* 0x0000001fff007819 */ /* 0x000fe20000011413 */
[----:B------:R-:W-:Y:S01]  /*1550*/  IMAD.MOV.U32 R9, RZ, RZ, RZ ;  /* 0x000000ffff097224 */ /* 0x000fe200078e00ff */
[----:B------:R-:W2:Y:S03]  /*1560*/  LDCU.128 UR16, c[0x0][0x380] ;  /* 0x00007000ff1077ac */ /* 0x000ea60008000c00 */
[----:B-1----:R-:W-:Y:S02]  /*1570*/  IMAD R0, R0, UR6, RZ ;  /* 0x0000000600007c24 */ /* 0x002fe4000f8e02ff */
[----:B------:R-:W-:-:S04]  /*1580*/  IMAD.WIDE.U32 R8, R19, UR6, R8 ;  /* 0x0000000613087c25 */ /* 0x000fc8000f8e0008 */
[----:B------:R-:W-:Y:S02]  /*1590*/  IMAD R3, R19, UR7, R0 ;  /* 0x0000000713037c24 */ /* 0x000fe4000f8e0200 */
[----:B------:R-:W-:Y:S02]  /*15a0*/  IMAD.SHL.U32 R4, R8, 0x4, RZ ;  /* 0x0000000408047824 */ /* 0x000fe400078e00ff */
[----:B------:R-:W-:-:S03]  /*15b0*/  IMAD.IADD R3, R9, 0x1, R3 ;  /* 0x0000000109037824 */ /* 0x000fc600078e0203 */
[----:B--2---:R-:W-:Y:S02]  /*15c0*/  IADD3 R2, P0, PT, R4, UR16, RZ ;  /* 0x0000001004027c10 */ /* 0x004fe4000ff1e0ff */
[----:B------:R-:W-:Y:S02]  /*15d0*/  SHF.L.U64.HI R8, R8, 0x2, R3 ;  /* 0x0000000208087819 */ /* 0x000fe40000010203 */
[----:B------:R-:W-:Y:S02]  /*15e0*/  IADD3 R4, P1, PT, R4, UR18, RZ ;  /* 0x0000001204047c10 */ /* 0x000fe4000ff3e0ff */
[C---:B------:R-:W-:Y:S02]  /*15f0*/  IADD3.X R3, PT, PT, R8.reuse, UR17, RZ, P0, !PT ;  /* 0x0000001108037c10 */ /* 0x040fe400087fe4ff */
[----:B------:R-:W-:-:S03]  /*1600*/  IADD3.X R5, PT, PT, R8, UR19, RZ, P1, !PT ;  /* 0x0000001308057c10 */ /* 0x000fc60008ffe4ff */
[----:B------:R-:W-:Y:S04]  /*1610*/  STG.E desc[UR12][R2.64], R17 ;  /* 0x0000001102007986 */ /* 0x000fe8000c10190c */
[----:B------:R-:W-:Y:S01]  /*1620*/  STG.E desc[UR12][R4.64], R15 ;  /* 0x0000000f04007986 */ /* 0x000fe2000c10190c */
[----:B------:R-:W-:Y:S05]  /*1630*/  EXIT ;  /* 0x000000000000794d */ /* 0x000fea0003800000 */
        .weak           $__internal_3_$__cuda_sm20_div_u64
        .type           $__internal_3_$__cuda_sm20_div_u64,@function
        .size           $__internal_3_$__cuda_sm20_div_u64,($__internal_4_$__cuda_sm3x_div_rn_noftz_f32_slowpath - $__internal_3_$__cuda_sm20_div_u64)
$__internal_3_$__cuda_sm20_div_u64:
[----:B------:R-:W-:-:S06]  /*1640*/  IMAD.U32 R5, RZ, RZ, UR9 ;  /* 0x00000009ff057e24 */ /* 0x000fcc000f8e00ff */
[----:B------:R-:W0:Y:S08]  /*1650*/  I2F.U64.RP R5, R4 ;  /* 0x0000000400057312 */ /* 0x000e300000309000 */
[----:B0-----:R-:W0:Y:S02]  /*1660*/  MUFU.RCP R10, R5 ;  /* 0x00000005000a7308 */ /* 0x001e240000001000 */
[----:B0-----:R-:W-:-:S06]  /*1670*/  VIADD R10, R10, 0x1ffffffe ;  /* 0x1ffffffe0a0a7836 */ /* 0x001fcc0000000000 */
[----:B------:R-:W0:Y:S02]  /*1680*/  F2I.U64.TRUNC R10, R10 ;  /* 0x0000000a000a7311 */ /* 0x000e24000020d800 */
[----:B0-----:R-:W-:-:S04]  /*1690*/  IMAD.WIDE.U32 R12, R10, R4, RZ ;  /* 0x000000040a0c7225 */ /* 0x001fc800078e00ff */
[----:B------:R-:W-:Y:S01]  /*16a0*/  IMAD R13, R10, UR9, R13 ;  /* 0x000000090a0d7c24 */ /* 0x000fe2000f8e020d */
[----:B------:R-:W-:-:S03]  /*16b0*/  IADD3 R15, P0, PT, RZ, -R12, RZ ;  /* 0x8000000cff0f7210 */ /* 0x000fc60007f1e0ff */
[----:B------:R-:W-:Y:S02]  /*16c0*/  IMAD R13, R11, R4, R13 ;  /* 0x000000040b0d7224 */ /* 0x000fe400078e020d */
[----:B------:R-:W-:-:S03]  /*16d0*/  IMAD.HI.U32 R12, R10, R15, RZ ;  /* 0x0000000f0a0c7227 */ /* 0x000fc600078e00ff */
[----:B------:R-:W-:Y:S01]  /*16e0*/  IADD3.X R17, PT, PT, RZ, ~R13, RZ, P0, !PT ;  /* 0x8000000dff117210 */ /* 0x000fe200007fe4ff */
[----:B------:R-:W-:-:S04]  /*16f0*/  IMAD.MOV.U32 R13, RZ, RZ, R10 ;  /* 0x000000ffff0d7224 */ /* 0x000fc800078e000a */
[----:B------:R-:W-:-:S04]  /*1700*/  IMAD.WIDE.U32 R12, P0, R10, R17, R12 ;  /* 0x000000110a0c7225 */ /* 0x000fc8000780000c */
[C---:B------:R-:W-:Y:S02]  /*1710*/  IMAD R21, R11.reuse, R17, RZ ;  /* 0x000000110b157224 */ /* 0x040fe400078e02ff */
[----:B------:R-:W-:-:S04]  /*1720*/  IMAD.HI.U32 R12, P1, R11, R15, R12 ;  /* 0x0000000f0b0c7227 */ /* 0x000fc8000782000c */
[----:B------:R-:W-:Y:S01]  /*1730*/  IMAD.HI.U32 R5, R11, R17, RZ ;  /* 0x000000110b057227 */ /* 0x000fe200078e00ff */
[----:B------:R-:W-:-:S03]  /*1740*/  IADD3 R13, P2, PT, R21, R12, RZ ;  /* 0x0000000c150d7210 */ /* 0x000fc60007f5e0ff */
[----:B------:R-:W-:Y:S02]  /*1750*/  IMAD.X R5, R5, 0x1, R11, P0 ;  /* 0x0000000105057824 */ /* 0x000fe400000e060b */
[----:B------:R-:W-:-:S03]  /*1760*/  IMAD.WIDE.U32 R10, R13, R4, RZ ;  /* 0x000000040d0a7225 */ /* 0x000fc600078e00ff */
[----:B------:R-:W-:Y:S01]  /*1770*/  IADD3.X R5, PT, PT, RZ, RZ, R5, P2, P1 ;  /* 0x000000ffff057210 */ /* 0x000fe200017e2405 */
[----:B------:R-:W-:Y:S01]  /*1780*/  IMAD R11, R13, UR9, R11 ;  /* 0x000000090d0b7c24 */ /* 0x000fe2000f8e020b */
[----:B------:R-:W-:-:S03]  /*1790*/  IADD3 R15, P0, PT, RZ, -R10, RZ ;  /* 0x8000000aff0f7210 */ /* 0x000fc60007f1e0ff */
[----:B------:R-:W-:Y:S02]  /*17a0*/  IMAD R11, R5, R4, R11 ;  /* 0x00000004050b7224 */ /* 0x000fe400078e020b */
[----:B------:R-:W-:-:S04]  /*17b0*/  IMAD.HI.U32 R12, R13, R15, RZ ;  /* 0x0000000f0d0c7227 */ /* 0x000fc800078e00ff */
[----:B------:R-:W-:Y:S02]  /*17c0*/  IMAD.X R10, RZ, RZ, ~R11, P0 ;  /* 0x000000ffff0a7224 */ /* 0x000fe400000e0e0b */
[----:B------:R-:W-:Y:S02]  /*17d0*/  IMAD.MOV.U32 R11, RZ, RZ, RZ ;  /* 0x000000ffff0b7224 */ /* 0x000fe400078e00ff */
[----:B------:R-:W-:-:S04]  /*17e0*/  IMAD.WIDE.U32 R12, P0, R13, R10, R12 ;  /* 0x0000000a0d0c7225 */ /* 0x000fc8000780000c */
[C---:B------:R-:W-:Y:S02]  /*17f0*/  IMAD R14, R5.reuse, R10, RZ ;  /* 0x0000000a050e7224 */ /* 0x040fe400078e02ff */
[----:B------:R-:W-:-:S04]  /*1800*/  IMAD.HI.U32 R13, P1, R5, R15, R12 ;  /* 0x0000000f050d7227 */ /* 0x000fc8000782000c */
[----:B------:R-:W-:Y:S01]  /*1810*/  IMAD.HI.U32 R10, R5, R10, RZ ;  /* 0x0000000a050a7227 */ /* 0x000fe200078e00ff */
[----:B------:R-:W-:-:S03]  /*1820*/  IADD3 R13, P2, PT, R14, R13, RZ ;  /* 0x0000000d0e0d7210 */ /* 0x000fc60007f5e0ff */
[----:B------:R-:W-:Y:S02]  /*1830*/  IMAD.X R5, R10, 0x1, R5, P0 ;  /* 0x000000010a057824 */ /* 0x000fe400000e0605 */
[----:B------:R-:W-:-:S03]  /*1840*/  IMAD.HI.U32 R10, R13, R3, RZ ;  /* 0x000000030d0a7227 */ /* 0x000fc600078e00ff */
[----:B------:R-:W-:Y:S01]  /*1850*/  IADD3.X R5, PT, PT, RZ, RZ, R5, P2, P1 ;  /* 0x000000ffff057210 */ /* 0x000fe200017e2405 */
[----:B------:R-:W-:-:S04]  /*1860*/  IMAD.WIDE.U32 R10, R13, R0, R10 ;  /* 0x000000000d0a7225 */ /* 0x000fc800078e000a */
[C---:B------:R-:W-:Y:S02]  /*1870*/  IMAD R13, R5.reuse, R0, RZ ;  /* 0x00000000050d7224 */ /* 0x040fe400078e02ff */
[----:B------:R-:W-:-:S04]  /*1880*/  IMAD.HI.U32 R10, P0, R5, R3, R10 ;  /* 0x00000003050a7227 */ /* 0x000fc8000780000a */
[----:B------:R-:W-:Y:S01]  /*1890*/  IMAD.HI.U32 R5, R5, R0, RZ ;  /* 0x0000000005057227 */ /* 0x000fe200078e00ff */
[----:B------:R-:W-:-:S03]  /*18a0*/  IADD3 R13, P1, PT, R13, R10, RZ ;  /* 0x0000000a0d0d7210 */ /* 0x000fc60007f3e0ff */
[----:B------:R-:W-:Y:S02]  /*18b0*/  IMAD.X R5, RZ, RZ, R5, P0 ;  /* 0x000000ffff057224 */ /* 0x000fe400000e0605 */
[----:B------:R-:W-:-:S04]  /*18c0*/  IMAD.WIDE.U32 R10, R13, R4, RZ ;  /* 0x000000040d0a7225 */ /* 0x000fc800078e00ff */
[----:B------:R-:W-:Y:S01]  /*18d0*/  IMAD.X R5, RZ, RZ, R5, P1 ;  /* 0x000000ffff057224 */ /* 0x000fe200008e0605 */
[----:B------:R-:W-:Y:S01]  /*18e0*/  IADD3 R15, P1, PT, -R10, R3, RZ ;  /* 0x000000030a0f7210 */ /* 0x000fe20007f3e1ff */
[----:B------:R-:W-:-:S03]  /*18f0*/  IMAD R11, R13, UR9, R11 ;  /* 0x000000090d0b7c24 */ /* 0x000fc6000f8e020b */
[-C--:B------:R-:W-:Y:S01]  /*1900*/  ISETP.GE.U32.AND P0, PT, R15, R4.reuse, PT ;  /* 0x000000040f00720c */ /* 0x080fe20003f06070 */
[----:B------:R-:W-:Y:S01]  /*1910*/  IMAD R11, R5, R4, R11 ;  /* 0x00000004050b7224 */ /* 0x000fe200078e020b */
[----:B------:R-:W-:-:S04]  /*1920*/  IADD3 R3, P2, PT, -R4, R15, RZ ;  /* 0x0000000f04037210 */ /* 0x000fc80007f5e1ff */
[----:B------:R-:W-:Y:S02]  /*1930*/  IADD3.X R12, PT, PT, ~R11, R0, RZ, P1, !PT ;  /* 0x000000000b0c7210 */ /* 0x000fe40000ffe5ff */
[----:B------:R-:W-:Y:S02]  /*1940*/  IADD3 R0, P1, PT, R13, 0x1, RZ ;  /* 0x000000010d007810 */ /* 0x000fe40007f3e0ff */
[C---:B------:R-:W-:Y:S02]  /*1950*/  ISETP.GE.U32.AND.EX P0, PT, R12.reuse, UR9, PT, P0 ;  /* 0x000000090c007c0c */ /* 0x040fe4000bf06100 */
[----:B------:R-:W-:Y:S01]  /*1960*/  IADD3.X R11, PT, PT, R12, ~UR9, RZ, P2, !PT ;  /* 0x800000090c0b7c10 */ /* 0x000fe200097fe4ff */
[----:B------:R-:W-:Y:S01]  /*1970*/  IMAD.X R10, RZ, RZ, R5, P1 ;  /* 0x000000ffff0a7224 */ /* 0x000fe200008e0605 */
[----:B------:R-:W-:Y:S02]  /*1980*/  SEL R13, R0, R13, P0 ;  /* 0x0000000d000d7207 */ /* 0x000fe40000000000 */
[----:B------:R-:W-:-:S02]  /*1990*/  SEL R3, R3, R15, P0 ;  /* 0x0000000f03037207 */ /* 0x000fc40000000000 */
[----:B------:R-:W-:Y:S02]  /*19a0*/  SEL R10, R10, R5, P0 ;  /* 0x000000050a0a7207 */ /* 0x000fe40000000000 */
[----:B------:R-:W-:Y:S02]  /*19b0*/  IADD3 R0, P2, PT, R13, 0x1, RZ ;  /* 0x000000010d007810 */ /* 0x000fe40007f5e0ff */
[----:B------:R-:W-:Y:S02]  /*19c0*/  SEL R11, R11, R12, P0 ;  /* 0x0000000c0b0b7207 */ /* 0x000fe40000000000 */
[----:B------:R-:W-:Y:S01]  /*19d0*/  ISETP.GE.U32.AND P0, PT, R3, R4, PT ;  /* 0x000000040300720c */ /* 0x000fe20003f06070 */
[----:B------:R-:W-:Y:S01]  /*19e0*/  IMAD.X R5, RZ, RZ, R10, P2 ;  /* 0x000000ffff057224 */ /* 0x000fe200010e060a */
[----:B------:R-:W-:Y:S01]  /*19f0*/  ISETP.NE.U32.AND P1, PT, R4, RZ, PT ;  /* 0x000000ff0400720c */ /* 0x000fe20003f25070 */
[----:B------:R-:W-:Y:S01]  /*1a00*/  IMAD.MOV.U32 R3, RZ, RZ, 0x0 ;  /* 0x00000000ff037424 */ /* 0x000fe200078e00ff */
[----:B------:R-:W-:-:S02]  /*1a10*/  ISETP.GE.U32.AND.EX P0, PT, R11, UR9, PT, P0 ;  /* 0x000000090b007c0c */ /* 0x000fc4000bf06100 */
[----:B------:R-:W-:Y:S02]  /*1a20*/  ISETP.NE.AND.EX P1, PT, RZ, UR9, PT, P1 ;  /* 0x00000009ff007c0c */ /* 0x000fe4000bf25310 */
[----:B------:R-:W-:Y:S02]  /*1a30*/  SEL R4, R0, R13, P0 ;  /* 0x0000000d00047207 */ /* 0x000fe40000000000 */
[----:B------:R-:W-:Y:S02]  /*1a40*/  SEL R5, R5, R10, P0 ;  /* 0x0000000a05057207 */ /* 0x000fe40000000000 */
[----:B------:R-:W-:Y:S02]  /*1a50*/  SEL R4, R4, 0xffffffff, P1 ;  /* 0xffffffff04047807 */ /* 0x000fe40000800000 */
[----:B------:R-:W-:Y:S01]  /*1a60*/  SEL R5, R5, 0xffffffff, P1 ;  /* 0xffffffff05057807 */ /* 0x000fe20000800000 */
[----:B------:R-:W-:Y:S06]  /*1a70*/  RET.REL.NODEC R2 `(_Z13dft2d4_kernelPfS_PKfmm) ;  /* 0xffffffe402607950 */ /* 0x000fec0003c3ffff */
        .weak           $__internal_4_$__cuda_sm3x_div_rn_noftz_f32_slowpath
        .type           $__internal_4_$__cuda_sm3x_div_rn_noftz_f32_slowpath,@function
        .size           $__internal_4_$__cuda_sm3x_div_rn_noftz_f32_slowpath,(.L_x_172 - $__internal_4_$__cuda_sm3x_div_rn_noftz_f32_slowpath)
$__internal_4_$__cuda_sm3x_div_rn_noftz_f32_slowpath:
[----:B------:R-:W-:Y:S01]  /*1a80*/  SHF.R.U32.HI R11, RZ, 0x17, R3 ;  /* 0x00000017ff0b7819 */ /* 0x000fe20000011603 */
[----:B------:R-:W-:Y:S01]  /*1a90*/  BSSY.RECONVERGENT B1, `(.L_x_84) ;  /* 0x0000062000017945 */ /* 0x000fe20003800200 */
[----:B------:R-:W-:Y:S02]  /*1aa0*/  SHF.R.U32.HI R14, RZ, 0x17, R0 ;  /* 0x00000017ff0e7819 */ /* 0x000fe40000011600 */
        /* <DEDUP_REMOVED lines=26> */
[----:B------:R-:W-:Y:S01]  /*1c50*/  @P0 MOV R14, RZ ;  /* 0x000000ff000e0202 */ /* 0x000fe20000000f00 */
[----:B------:R-:W-:Y:S02]  /*1c60*/  @!P0 IMAD.MOV.U32 R14, RZ, RZ, -0x40 ;  /* 0xffffffc0ff0e8424 */ /* 0x000fe400078e00ff */
[----:B------:R-:W-:Y:S01]  /*1c70*/  @!P0 FFMA R0, R0, 1.84467440737095516160e+19, RZ ;  /* 0x5f80000000008823 */ /* 0x000fe200000000ff */
[----:B------:R-:W-:Y:S01]  /*1c80*/  @!P1 FFMA R3, R3, 1.84467440737095516160e+19, RZ ;  /* 0x5f80000003039823 */ /* 0x000fe200000000ff */
[----:B------:R-:W-:-:S07]  /*1c90*/  @!P1 VIADD R14, R14, 0x40 ;  /* 0x000000400e0e9836 */ /* 0x000fce0000000000 */
.L_x_85:
[----:B------:R-:W-:Y:S01]  /*1ca0*/  LEA R16, R11, 0xc0800000, 0x17 ;  /* 0xc08000000b107811 */ /* 0x000fe200078eb8ff */
[----:B------:R-:W-:Y:S01]  /*1cb0*/  VIADD R18, R18, 0xffffff81 ;  /* 0xffffff8112127836 */ /* 0x000fe20000000000 */
[----:B------:R-:W-:Y:S03]  /*1cc0*/  BSSY.RECONVERGENT B2, `(.L_x_90) ;  /* 0x0000035000027945 */ /* 0x000fe60003800200 */
[----:B------:R-:W-:Y:S02]  /*1cd0*/  IMAD.IADD R20, R3, 0x1, -R16 ;  /* 0x0000000103147824 */ /* 0x000fe400078e0a10 */
[----:B------:R-:W-:Y:S02]  /*1ce0*/  IMAD R0, R18, -0x800000, R0 ;  /* 0xff80000012007824 */ /* 0x000fe400078e0200 */
[----:B------:R-:W0:Y:S01]  /*1cf0*/  MUFU.RCP R3, R20 ;  /* 0x0000001400037308 */ /* 0x000e220000001000 */
[----:B------:R-:W-:-:S04]  /*1d00*/  FADD.FTZ R21, -R20, -RZ ;  /* 0x800000ff14157221 */ /* 0x000fc80000010100 */
[----:B0-----:R-:W-:-:S04]  /*1d10*/  FFMA R16, R3, R21, 1 ;  /* 0x3f80000003107423 */ /* 0x001fc80000000015 */
[----:B------:R-:W-:-:S04]  /*1d20*/  FFMA R3, R3, R16, R3 ;  /* 0x0000001003037223 */ /* 0x000fc80000000003 */
[----:B------:R-:W-:-:S04]  /*1d30*/  FFMA R16, R0, R3, RZ ;  /* 0x0000000300107223 */ /* 0x000fc800000000ff */
[----:B------:R-:W-:-:S04]  /*1d40*/  FFMA R22, R21, R16, R0 ;  /* 0x0000001015167223 */ /* 0x000fc80000000000 */
[----:B------:R-:W-:-:S04]  /*1d50*/  FFMA R16, R3, R22, R16 ;  /* 0x0000001603107223 */ /* 0x000fc80000000010 */
[----:B------:R-:W-:Y:S01]  /*1d60*/  FFMA R23, R21, R16, R0 ;  /* 0x0000001015177223 */ /* 0x000fe20000000000 */
[----:B------:R-:W-:-:S03]  /*1d70*/  IADD3 R21, PT, PT, R18, 0x7f, -R11 ;  /* 0x0000007f12157810 */ /* 0x000fc60007ffe80b */
[----:B------:R-:W-:Y:S02]  /*1d80*/  FFMA R0, R3, R23, R16 ;  /* 0x0000001703007223 */ /* 0x000fe40000000010 */
[----:B------:R-:W-:-:S03]  /*1d90*/  IMAD.IADD R21, R21, 0x1, R14 ;  /* 0x0000000115157824 */ /* 0x000fc600078e020e */
[----:B------:R-:W-:-:S04]  /*1da0*/  SHF.R.U32.HI R11, RZ, 0x17, R0 ;  /* 0x00000017ff0b7819 */ /* 0x000fc80000011600 */
[----:B------:R-:W-:-:S05]  /*1db0*/  LOP3.LUT R11, R11, 0xff, RZ, 0xc0, !PT ;  /* 0x000000ff0b0b7812 */ /* 0x000fca00078ec0ff */
[----:B------:R-:W-:-:S05]  /*1dc0*/  IMAD.IADD R18, R11, 0x1, R21 ;  /* 0x000000010b127824 */ /* 0x000fca00078e0215 */
[----:B------:R-:W-:-:S04]  /*1dd0*/  IADD3 R11, PT, PT, R18, -0x1, RZ ;  /* 0xffffffff120b7810 */ /* 0x000fc80007ffe0ff */
        /* <DEDUP_REMOVED lines=10> */
[C---:B------:R-:W-:Y:S02]  /*1e80*/  ISETP.NE.AND P2, PT, R18.reuse, RZ, PT ;  /* 0x000000ff1200720c */ /* 0x040fe40003f45270 */
[C---:B------:R-:W-:Y:S02]  /*1e90*/  ISETP.NE.AND P1, PT, R18.reuse, RZ, PT ;  /* 0x000000ff1200720c */ /* 0x040fe40003f25270 */
[----:B------:R-:W-:Y:S01]  /*1ea0*/  LOP3.LUT R14, R11, 0x7fffff, RZ, 0xc0, !PT ;  /* 0x007fffff0b0e7812 */ /* 0x000fe200078ec0ff */
[CCC-:B------:R-:W-:Y:S01]  /*1eb0*/  FFMA.RP R11, R3.reuse, R23.reuse, R16.reuse ;  /* 0x00000017030b7223 */ /* 0x1c0fe20000008010 */
[----:B------:R-:W-:Y:S01]  /*1ec0*/  FFMA.RM R16, R3, R23, R16 ;  /* 0x0000001703107223 */ /* 0x000fe20000004010 */
[----:B------:R-:W-:Y:S01]  /*1ed0*/  VIADD R3, R18, 0x20 ;  /* 0x0000002012037836 */ /* 0x000fe20000000000 */
[----:B------:R-:W-:Y:S01]  /*1ee0*/  LOP3.LUT R14, R14, 0x800000, RZ, 0xfc, !PT ;  /* 0x008000000e0e7812 */ /* 0x000fe200078efcff */
[----:B------:R-:W-:-:S02]  /*1ef0*/  IMAD.MOV R18, RZ, RZ, -R18 ;  /* 0x000000ffff127224 */ /* 0x000fc400078e0a12 */
        /* <DEDUP_REMOVED lines=13> */
.L_x_92:
[----:B------:R-:W-:-:S04]  /*1fd0*/  LOP3.LUT R0, R0, 0x80000000, RZ, 0xc0, !PT ;  /* 0x8000000000007812 */ /* 0x000fc800078ec0ff */
[----:B------:R-:W-:Y:S01]  /*1fe0*/  LOP3.LUT R0, R0, 0x7f800000, RZ, 0xfc, !PT ;  /* 0x7f80000000007812 */ /* 0x000fe200078efcff */
[----:B------:R-:W-:Y:S06]  /*1ff0*/  BRA `(.L_x_93) ;  /* 0x0000000000047947 */ /* 0x000fec0003800000 */
.L_x_91:
[----:B------:R-:W-:-:S07]  /*2000*/  IMAD R0, R21, 0x800000, R0 ;  /* 0x0080000015007824 */ /* 0x000fce00078e0200 */
.L_x_93:
[----:B------:R-:W-:Y:S05]  /*2010*/  BSYNC.RECONVERGENT B2 ;  /* 0x0000000000027941 */ /* 0x000fea0003800200 */
.L_x_90:
[----:B------:R-:W-:Y:S05]  /*2020*/  BRA `(.L_x_94) ;  /* 0x0000000000207947 */ /* 0x000fea0003800000 */
.L_x_89:
[----:B------:R-:W-:-:S04]  /*2030*/  LOP3.LUT R0, R3, 0x80000000, R0, 0x48, !PT ;  /* 0x8000000003007812 */ /* 0x000fc800078e4800 */
[----:B------:R-:W-:Y:S01]  /*2040*/  LOP3.LUT R0, R0, 0x7f800000, RZ, 0xfc, !PT ;  /* 0x7f80000000007812 */ /* 0x000fe200078efcff */
[----:B------:R-:W-:Y:S06]  /*2050*/  BRA `(.L_x_94) ;  /* 0x0000000000147947 */ /* 0x000fec0003800000 */
.L_x_88:
[----:B------:R-:W-:Y:S01]  /*2060*/  LOP3.LUT R0, R3, 0x80000000, R0, 0x48, !PT ;  /* 0x8000000003007812 */ /* 0x000fe200078e4800 */
[----:B------:R-:W-:Y:S06]  /*2070*/  BRA `(.L_x_94) ;  /* 0x00000000000c7947 */ /* 0x000fec0003800000 */
.L_x_87:
[----:B------:R-:W0:Y:S01]  /*2080*/  MUFU.RSQ R0, -QNAN ;  /* 0xffc0000000007908 */ /* 0x000e220000001400 */
[----:B------:R-:W-:Y:S05]  /*2090*/  BRA `(.L_x_94) ;  /* 0x0000000000047947 */ /* 0x000fea0003800000 */
.L_x_86:
[----:B------:R-:W-:-:S07]  /*20a0*/  FADD.FTZ R0, R0, R3 ;  /* 0x0000000300007221 */ /* 0x000fce0000010000 */
.L_x_94:
[----:B------:R-:W-:Y:S05]  /*20b0*/  BSYNC.RECONVERGENT B1 ;  /* 0x0000000000017941 */ /* 0x000fea0003800200 */
.L_x_84:
[----:B------:R-:W-:-:S04]  /*20c0*/  IMAD.MOV.U32 R3, RZ, RZ, 0x0 ;  /* 0x00000000ff037424 */ /* 0x000fc800078e00ff */
[----:B0-----:R-:W-:Y:S05]  /*20d0*/  RET.REL.NODEC R2 `(_Z13dft2d4_kernelPfS_PKfmm) ;  /* 0xffffffdc02c87950 */ /* 0x001fea0003c3ffff */
.L_x_95:
        /* <DEDUP_REMOVED lines=10> */
.L_x_172:


//--------------------- .text._Z13dft2d3_kernelPfS_PKfmm --------------------------
	.section	.text._Z13dft2d3_kernelPfS_PKfmm,"ax",@progbits
	.align	128
        .global         _Z13dft2d3_kernelPfS_PKfmm
        .type           _Z13dft2d3_kernelPfS_PKfmm,@function
        .size           _Z13dft2d3_kernelPfS_PKfmm,(.L_x_173 - _Z13dft2d3_kernelPfS_PKfmm)
        .other          _Z13dft2d3_kernelPfS_PKfmm,@"STO_CUDA_ENTRY STV_DEFAULT"
_Z13dft2d3_kernelPfS_PKfmm:
.text._Z13dft2d3_kernelPfS_PKfmm:
[----:B------:R-:W0:Y:S01]  /*0000*/  LDC R1, c[0x0][0x37c] ;  /* 0x0000df00ff017b82 */ /* 0x000e220000000800 */
[----:B------:R-:W1:Y:S07]  /*0010*/  S2R R7, SR_TID.Y ;  /* 0x0000000000077919 */ /* 0x000e6e0000002200 */
[----:B------:R-:W2:Y:S01]  /*0020*/  LDC R5, c[0x0][0x360] ;  /* 0x0000d800ff057b82 */ /* 0x000ea20000000800 */
[----:B------:R-:W3:Y:S01]  /*0030*/  LDCU.64 UR6, c[0x0][0x3a0] ;  /* 0x00007400ff0677ac */ /* 0x000ee20008000a00 */
[----:B0-----:R-:W-:Y:S01]  /*0040*/  VIADD R1, R1, 0xffffffe0 ;  /* 0xffffffe001017836 */ /* 0x001fe20000000000 */
[----:B------:R-:W2:Y:S01]  /*0050*/  S2R R0, SR_TID.X ;  /* 0x0000000000007919 */ /* 0x000ea20000002100 */
[----:B------:R-:W0:Y:S04]  /*0060*/  LDCU.64 UR8, c[0x0][0x398] ;  /* 0x00007300ff0877ac */ /* 0x000e280008000a00 */
[----:B------:R-:W1:Y:S08]  /*0070*/  S2UR UR5, SR_CTAID.Y ;  /* 0x00000000000579c3 */ /* 0x000e700000002600 */
[----:B------:R-:W1:Y:S08]  /*0080*/  LDC R6, c[0x0][0x364] ;  /* 0x0000d900ff067b82 */ /* 0x000e700000000800 */
[----:B------:R-:W2:Y:S01]  /*0090*/  S2UR UR4, SR_CTAID.X ;  /* 0x00000000000479c3 */ /* 0x000ea20000002500 */
[----:B-1----:R-:W-:-:S05]  /*00a0*/  IMAD R6, R6, UR5, R7 ;  /* 0x0000000506067c24 */ /* 0x002fca000f8e0207 */
[----:B---3--:R-:W-:Y:S01]  /*00b0*/  ISETP.GE.U32.AND P0, PT, R6, UR6, PT ;  /* 0x0000000606007c0c */ /* 0x008fe2000bf06070 */
[----:B--2---:R-:W-:-:S03]  /*00c0*/  IMAD R5, R5, UR4, R0 ;  /* 0x0000000405057c24 */ /* 0x004fc6000f8e0200 */
[----:B------:R-:W-:Y:S02]  /*00d0*/  ISETP.GE.U32.AND.EX P0, PT, RZ, UR7, PT, P0 ;  /* 0x00000007ff007c0c */ /* 0x000fe4000bf06100 */
[----:B0-----:R-:W-:Y:S02]  /*00e0*/  ISETP.GE.U32.AND P1, PT, R5, UR8, PT ;  /* 0x0000000805007c0c */ /* 0x001fe4000bf26070 */
[----:B------:R-:W-:-:S04]  /*00f0*/  SHF.R.S32.HI R8, RZ, 0x1f, R5 ;  /* 0x0000001fff087819 */ /* 0x000fc80000011405 */
[----:B------:R-:W-:-:S13]  /*0100*/  ISETP.GE.U32.OR.EX P0, PT, R8, UR9, P0, P1 ;  /* 0x0000000908007c0c */ /* 0x000fda0008706510 */
[----:B------:R-:W-:Y:S05]  /*0110*/  @P0 EXIT ;  /* 0x000000000000094d */ /* 0x000fea0003800000 */
[----:B------:R-:W0:Y:S01]  /*0120*/  LDCU.64 UR4, c[0x0][0x398] ;  /* 0x00007300ff0477ac */ /* 0x000e220008000a00 */
[----:B------:R-:W-:Y:S02]  /*0130*/  I2FP.F32.S32 R10, R5 ;  /* 0x00000005000a7245 */ /* 0x000fe40000201400 */
[----:B------:R-:W-:Y:S02]  /*0140*/  CS2R R12, SRZ ;  /* 0x00000000000c7805 */ /* 0x000fe4000001ff00 */
[----:B------:R-:W-:Y:S01]  /*0150*/  I2FP.F32.U32 R11, R6 ;  /* 0x00000006000b7245 */ /* 0x000fe20000201000 */
[----:B------:R-:W1:Y:S01]  /*0160*/  LDCU.64 UR16, c[0x0][0x358] ;  /* 0x00006b00ff1077ac */ /* 0x000e620008000a00 */
[----:B------:R-:W-:Y:S01]  /*0170*/  UMOV UR8, URZ ;  /* 0x000000ff00087c82 */ /* 0x000fe20008000000 */
[----:B------:R-:W-:Y:S01]  /*0180*/  UMOV UR9, URZ ;  /* 0x000000ff00097c82 */ /* 0x000fe20008000000 */
[----:B0-----:R-:W0:Y:S04]  /*0190*/  I2F.U64 R9, UR4 ;  /* 0x0000000400097d12 */ /* 0x001e280008301000 */
.L_x_107:
[----:B------:R-:W2:Y:S01]  /*01a0*/  LDCU.64 UR4, c[0x0][0x3a0] ;  /* 0x00007400ff0477ac */ /* 0x000ea20008000a00 */
[----:B------:R-:W-:Y:S01]  /*01b0*/  I2FP.F32.U32 R0, UR8 ;  /* 0x0000000800007c45 */ /* 0x000fe20008201000 */
[----:B------:R-:W-:Y:S04]  /*01c0*/  BSSY.RECONVERGENT B0, `(.L_x_96) ;  /* 0x000000e000007945 */ /* 0x000fe80003800200 */
[----:B------:R-:W-:Y:S01]  /*01d0*/  FMUL R0, R11, R0 ;  /* 0x000000000b007220 */ /* 0x000fe20000400000 */
[----:B--2---:R-:W2:Y:S08]  /*01e0*/  I2F.U64 R3, UR4 ;  /* 0x0000000400037d12 */ /* 0x004eb00008301000 */
[----:B--2---:R-:W2:Y:S08]  /*01f0*/  MUFU.RCP R2, R3 ;  /* 0x0000000300027308 */ /* 0x004eb00000001000 */
[----:B------:R-:W3:Y:S01]  /*0200*/  FCHK P0, R0, R3 ;  /* 0x0000000300007302 */ /* 0x000ee20000000000 */
[----:B--2---:R-:W-:-:S04]  /*0210*/  FFMA R15, -R3, R2, 1 ;  /* 0x3f800000030f7423 */ /* 0x004fc80000000102 */
[----:B------:R-:W-:-:S04]  /*0220*/  FFMA R15, R2, R15, R2 ;  /* 0x0000000f020f7223 */ /* 0x000fc80000000002 */
[----:B------:R-:W-:-:S04]  /*0230*/  FFMA R14, R0, R15, RZ ;  /* 0x0000000f000e7223 */ /* 0x000fc800000000ff */
[----:B------:R-:W-:-:S04]  /*0240*/  FFMA R2, -R3, R14, R0 ;  /* 0x0000000e03027223 */ /* 0x000fc80000000100 */
[----:B------:R-:W-:Y:S01]  /*0250*/  FFMA R14, R15, R2, R14 ;  /* 0x000000020f0e7223 */ /* 0x000fe2000000000e */
[----:B-1-3--:R-:W-:Y:S06]  /*0260*/  @!P0 BRA `(.L_x_97) ;  /* 0x00000000000c8947 */ /* 0x00afec0003800000 */
[----:B------:R-:W-:-:S07]  /*0270*/  MOV R2, 0x290 ;  /* 0x0000029000027802 */ /* 0x000fce0000000f00 */
[----:B01----:R-:W-:Y:S05]  /*0280*/  CALL.REL.NOINC `($__internal_5_$__cuda_sm3x_div_rn_noftz_f32_slowpath) ;  /* 0x0000000c006c7944 */ /* 0x003fea0003c00000 */
[----:B------:R-:W-:-:S07]  /*0290*/  IMAD.MOV.U32 R14, RZ, RZ, R0 ;  /* 0x000000ffff0e7224 */ /* 0x000fce00078e0000 */
.L_x_97:
[----:B-1----:R-:W-:Y:S05]  /*02a0*/  BSYNC.RECONVERGENT B0 ;  /* 0x0000000000007941 */ /* 0x002fea0003800200 */
.L_x_96:
[----:B------:R-:W-:Y:S01]  /*02b0*/  UMOV UR6, URZ ;  /* 0x000000ff00067c82 */ /* 0x000fe20008000000 */
[----:B------:R-:W-:-:S05]  /*02c0*/  UMOV UR7, URZ ;  /* 0x000000ff00077c82 */ /* 0x000fca0008000000 */
.L_x_106:
[----:B-1----:R-:W1:Y:S01]  /*02d0*/  LDCU.64 UR14, c[0x0][0x3a0] ;  /* 0x00007400ff0e77ac */ /* 0x002e620008000a00 */
[----:B------:R-:W2:Y:S01]  /*02e0*/  LDCU.64 UR12, c[0x0][0x390] ;  /* 0x00007200ff0c77ac */ /* 0x000ea20008000a00 */
[----:B-1----:R-:W-:Y:S02]  /*02f0*/  UIMAD UR10, UR7, UR14, URZ ;  /* 0x0000000e070a72a4 */ /* 0x002fe4000f8e02ff */
[----:B------:R-:W-:Y:S02]  /*0300*/  UIMAD.WIDE.U32 UR4, UR6, UR14, UR8 ;  /* 0x0000000e060472a5 */ /* 0x000fe4000f8e0008 */
[----:B------:R-:W-:Y:S02]  /*0310*/  UIMAD UR11, UR6, UR15, UR10 ;  /* 0x0000000f060b72a4 */ /* 0x000fe4000f8e020a */
[----:B--2---:R-:W-:Y:S02]  /*0320*/  ULEA UR10, UP0, UR4, UR12, 0x2 ;  /* 0x0000000c040a7291 */ /* 0x004fe4000f8010ff */
[----:B------:R-:W-:-:S04]  /*0330*/  UIADD3 UR5, UPT, UPT, UR5, UR11, URZ ;  /* 0x0000000b05057290 */ /* 0x000fc8000fffe0ff */
[----:B------:R-:W-:Y:S01]  /*0340*/  ULEA.HI.X UR4, UR4, UR13, UR5, 0x2, UP0 ;  /* 0x0000000d04047291 */ /* 0x000fe200080f1405 */
[----:B------:R-:W-:-:S05]  /*0350*/  IMAD.U32 R2, RZ, RZ, UR10 ;  /* 0x0000000aff027e24 */ /* 0x000fca000f8e00ff */
[----:B------:R-:W-:-:S05]  /*0360*/  IMAD.U32 R3, RZ, RZ, UR4 ;  /* 0x00000004ff037e24 */ /* 0x000fca000f8e00ff */
[----:B------:R1:W5:Y:S01]  /*0370*/  LDG.E R15, desc[UR16][R2.64] ;  /* 0x00000010020f7981 */ /* 0x000362000c1e1900 */
[----:B0-----:R-:W0:Y:S01]  /*0380*/  MUFU.RCP R4, R9 ;  /* 0x0000000900047308 */ /* 0x001e220000001000 */
[----:B------:R-:W-:Y:S01]  /*0390*/  I2FP.F32.U32 R17, UR6 ;  /* 0x0000000600117c45 */ /* 0x000fe20008201000 */
[----:B------:R-:W-:Y:S04]  /*03a0*/  BSSY.RECONVERGENT B0, `(.L_x_98) ;  /* 0x000000d000007945 */ /* 0x000fe80003800200 */
[----:B------:R-:W-:-:S04]  /*03b0*/  FMUL R0, R10, R17 ;  /* 0x000000110a007220 */ /* 0x000fc80000400000 */
[----:B------:R-:W2:Y:S01]  /*03c0*/  FCHK P0, R0, R9 ;  /* 0x0000000900007302 */ /* 0x000ea20000000000 */
[----:B0-----:R-:W-:-:S04]  /*03d0*/  FFMA R19, -R9, R4, 1 ;  /* 0x3f80000009137423 */ /* 0x001fc80000000104 */
[----:B------:R-:W-:-:S04]  /*03e0*/  FFMA R19, R4, R19, R4 ;  /* 0x0000001304137223 */ /* 0x000fc80000000004 */
[----:B------:R-:W-:-:S04]  /*03f0*/  FFMA R4, R0, R19, RZ ;  /* 0x0000001300047223 */ /* 0x000fc800000000ff */
[----:B------:R-:W-:-:S04]  /*0400*/  FFMA R16, -R9, R4, R0 ;  /* 0x0000000409107223 */ /* 0x000fc80000000100 */
[----:B------:R-:W-:Y:S01]  /*0410*/  FFMA R19, R19, R16, R4 ;  /* 0x0000001013137223 */ /* 0x000fe20000000004 */
[----:B-12---:R-:W-:Y:S06]  /*0420*/  @!P0 BRA `(.L_x_99) ;  /* 0x0000000000108947 */ /* 0x006fec0003800000 */
[----:B------:R-:W-:Y:S01]  /*0430*/  IMAD.MOV.U32 R3, RZ, RZ, R9 ;  /* 0x000000ffff037224 */ /* 0x000fe200078e0009 */
[----:B------:R-:W-:-:S07]  /*0440*/  MOV R2, 0x460 ;  /* 0x0000046000027802 */ /* 0x000fce0000000f00 */
[----:B-----5:R-:W-:Y:S05]  /*0450*/  CALL.REL.NOINC `($__internal_5_$__cuda_sm3x_div_rn_noftz_f32_slowpath) ;  /* 0x0000000800f87944 */ /* 0x020fea0003c00000 */
[----:B------:R-:W-:-:S07]  /*0460*/  IMAD.MOV.U32 R19, RZ, RZ, R0 ;  /* 0x000000ffff137224 */ /* 0x000fce00078e0000 */
.L_x_99:
[----:B------:R-:W-:Y:S05]  /*0470*/  BSYNC.RECONVERGENT B0 ;  /* 0x0000000000007941 */ /* 0x000fea0003800200 */
.L_x_98:
        /* <DEDUP_REMOVED lines=28> */
.L_x_102:
        /* <DEDUP_REMOVED lines=44> */
.L_x_101:
[----:B------:R-:W-:Y:S05]  /*0900*/  BSYNC.RECONVERGENT B0 ;  /* 0x0000000000007941 */ /* 0x000fea0003800200 */
.L_x_100:
        /* <DEDUP_REMOVED lines=18> */
[----:B------:R-:W-:-:S04]  /*0a30*/  @P2 FADD R0, RZ, -R0 ;  /* 0x80000000ff002221 */ /* 0x000fc80000000000 */
[----:B-----5:R-:W-:Y:S01]  /*0a40*/  FFMA R13, R15, R0, R13 ;  /* 0x000000000f0d7223 */ /* 0x020fe2000000000d */
        /* <DEDUP_REMOVED lines=11> */
.L_x_105:
        /* <DEDUP_REMOVED lines=41> */
.L_x_104:
[----:B------:R-:W-:Y:S05]  /*0d90*/  BSYNC.RECONVERGENT B0 ;  /* 0x0000000000007941 */ /* 0x000fea0003800200 */
.L_x_103:
[----:B------:R-:W0:Y:S01]  /*0da0*/  LDCU.64 UR4, c[0x0][0x398] ;  /* 0x00007300ff0477ac */ /* 0x000e220008000a00 */
[----:B------:R-:W-:Y:S01]  /*0db0*/  FMUL R3, R20, R20 ;  /* 0x0000001414037220 */ /* 0x000fe20000400000 */
[----:B------:R-:W-:Y:S01]  /*0dc0*/  LOP3.LUT R0, R21, 0x1, RZ, 0xc0, !PT ;  /* 0x0000000115007812 */ /* 0x000fe200078ec0ff */
[----:B------:R-:W-:Y:S02]  /*0dd0*/  UIADD3 UR6, UP0, UPT, UR6, 0x1, URZ ;  /* 0x0000000106067890 */ /* 0x000fe4000ff1e0ff */
[----:B------:R-:W-:Y:S01]  /*0de0*/  FFMA R16, R3, R16, -0.0013887860113754868507 ;  /* 0xbab607ed03107423 */ /* 0x000fe20000000010 */
[----:B------:R-:W-:Y:S02]  /*0df0*/  ISETP.NE.U32.AND P0, PT, R0, 0x1, PT ;  /* 0x000000010000780c */ /* 0x000fe40003f05070 */
[----:B------:R-:W-:Y:S01]  /*0e00*/  LOP3.LUT P1, RZ, R21, 0x2, RZ, 0xc0, !PT ;  /* 0x0000000215ff7812 */ /* 0x000fe2000782c0ff */
[----:B------:R-:W-:Y:S01]  /*0e10*/  UIADD3.X UR7, UPT, UPT, URZ, UR7, URZ, UP0, !UPT ;  /* 0x00000007ff077290 */ /* 0x000fe200087fe4ff */
[----:B------:R-:W-:-:S02]  /*0e20*/  FSEL R22, R22, 0.041666727513074874878, P0 ;  /* 0x3d2aaabb16167808 */ /* 0x000fc40000000000 */
[----:B------:R-:W-:Y:S02]  /*0e30*/  FSEL R16, R16, -0.00019574658654164522886, !P0 ;  /* 0xb94d415310107808 */ /* 0x000fe40004000000 */
[----:B------:R-:W-:Y:S02]  /*0e40*/  FSEL R0, -R23, -0.4999999701976776123, P0 ;  /* 0xbeffffff17007808 */ /* 0x000fe40000000100 */
[----:B------:R-:W-:Y:S01]  /*0e50*/  FSEL R20, R20, 1, P0 ;  /* 0x3f80000014147808 */ /* 0x000fe20000000000 */
[----:B------:R-:W-:Y:S01]  /*0e60*/  FFMA R16, R3, R16, R22 ;  /* 0x0000001003107223 */ /* 0x000fe20000000016 */
[----:B0-----:R-:W-:-:S03]  /*0e70*/  UISETP.GE.U32.AND UP0, UPT, UR6, UR4, UPT ;  /* 0x000000040600728c */ /* 0x001fc6000bf06070 */
[C---:B------:R-:W-:Y:S01]  /*0e80*/  FFMA R0, R3.reuse, R16, R0 ;  /* 0x0000001003007223 */ /* 0x040fe20000000000 */
[----:B------:R-:W-:Y:S01]  /*0e90*/  FFMA R3, R3, R20, RZ ;  /* 0x0000001403037223 */ /* 0x000fe200000000ff */
[----:B------:R-:W-:-:S03]  /*0ea0*/  UISETP.GE.U32.AND.EX UP0, UPT, UR7, UR5, UPT, UP0 ;  /* 0x000000050700728c */ /* 0x000fc6000bf06100 */
[----:B------:R-:W-:-:S04]  /*0eb0*/  FFMA R0, R3, R0, R20 ;  /* 0x0000000003007223 */ /* 0x000fc80000000014 */
[----:B------:R-:W-:-:S04]  /*0ec0*/  @P1 FADD R0, RZ, -R0 ;  /* 0x80000000ff001221 */ /* 0x000fc80000000000 */
[----:B------:R-:W-:Y:S01]  /*0ed0*/  FFMA R12, -R15, R0, R12 ;  /* 0x000000000f0c7223 */ /* 0x000fe2000000010c */
[----:B------:R-:W-:Y:S06]  /*0ee0*/  BRA.U !UP0, `(.L_x_106) ;  /* 0xfffffff108f87547 */ /* 0x000fec000b83ffff */
[----:B------:R-:W0:Y:S01]  /*0ef0*/  LDCU.64 UR10, c[0x0][0x3a0] ;  /* 0x00007400ff0a77ac */ /* 0x000e220008000a00 */
[----:B------:R-:W-:-:S04]  /*0f00*/  UIADD3 UR8, UP0, UPT, UR8, 0x1, URZ ;  /* 0x0000000108087890 */ /* 0x000fc8000ff1e0ff */
[----:B------:R-:W-:Y:S02]  /*0f10*/  UIADD3.X UR9, UPT, UPT, URZ, UR9, URZ, UP0, !UPT ;  /* 0x00000009ff097290 */ /* 0x000fe400087fe4ff */
[----:B0-----:R-:W-:-:S04]  /*0f20*/  UISETP.GE.U32.AND UP0, UPT, UR8, UR10, UPT ;  /* 0x0000000a0800728c */ /* 0x001fc8000bf06070 */
[----:B------:R-:W-:-:S09]  /*0f30*/  UISETP.GE.U32.AND.EX UP0, UPT, UR9, UR11, UPT, UP0 ;  /* 0x0000000b0900728c */ /* 0x000fd2000bf06100 */
[----:B------:R-:W-:Y:S05]  /*0f40*/  BRA.U !UP0, `(.L_x_107) ;  /* 0xfffffff108947547 */ /* 0x000fea000b83ffff */
[----:B------:R-:W0:Y:S01]  /*0f50*/  LDCU.128 UR4, c[0x0][0x380] ;  /* 0x00007000ff0477ac */ /* 0x000e220008000c00 */
[----:B------:R-:W-:Y:S02]  /*0f60*/  IMAD R8, R8, UR10, RZ ;  /* 0x0000000a08087c24 */ /* 0x000fe4000f8e02ff */
[----:B------:R-:W-:Y:S02]  /*0f70*/  IMAD.MOV.U32 R7, RZ, RZ, RZ ;  /* 0x000000ffff077224 */ /* 0x000fe400078e00ff */
[C---:B------:R-:W-:Y:S02]  /*0f80*/  IMAD R3, R5.reuse, UR11, R8 ;  /* 0x0000000b05037c24 */ /* 0x040fe4000f8e0208 */
[----:B------:R-:W-:-:S04]  /*0f90*/  IMAD.WIDE.U32 R6, R5, UR10, R6 ;  /* 0x0000000a05067c25 */ /* 0x000fc8000f8e0006 */
[----:B------:R-:W-:Y:S02]  /*0fa0*/  IMAD.IADD R3, R7, 0x1, R3 ;  /* 0x0000000107037824 */ /* 0x000fe400078e0203 */
[----:B------:R-:W-:-:S03]  /*0fb0*/  IMAD.SHL.U32 R4, R6, 0x4, RZ ;  /* 0x0000000406047824 */ /* 0x000fc600078e00ff */
[----:B------:R-:W-:Y:S02]  /*0fc0*/  SHF.L.U64.HI R6, R6, 0x2, R3 ;  /* 0x0000000206067819 */ /* 0x000fe40000010203 */
[C---:B0-----:R-:W-:Y:S02]  /*0fd0*/  IADD3 R2, P0, PT, R4.reuse, UR4, RZ ;  /* 0x0000000404027c10 */ /* 0x041fe4000ff1e0ff */
[----:B------:R-:W-:Y:S02]  /*0fe0*/  IADD3 R4, P1, PT, R4, UR6, RZ ;  /* 0x0000000604047c10 */ /* 0x000fe4000ff3e0ff */
[C---:B------:R-:W-:Y:S02]  /*0ff0*/  IADD3.X R3, PT, PT, R6.reuse, UR5, RZ, P0, !PT ;  /* 0x0000000506037c10 */ /* 0x040fe400087fe4ff */
[----:B------:R-:W-:-:S03]  /*1000*/  IADD3.X R5, PT, PT, R6, UR7, RZ, P1, !PT ;  /* 0x0000000706057c10 */ /* 0x000fc60008ffe4ff */
[----:B------:R-:W-:Y:S04]  /*1010*/  STG.E desc[UR16][R2.64], R13 ;  /* 0x0000000d02007986 */ /* 0x000fe8000c101910 */
[----:B------:R-:W-:Y:S01]  /*1020*/  STG.E desc[UR16][R4.64], R12 ;  /* 0x0000000c04007986 */ /* 0x000fe2000c101910 */
[----:B------:R-:W-:Y:S05]  /*1030*/  EXIT ;  /* 0x000000000000794d */ /* 0x000fea0003800000 */
        .weak           $__internal_5_$__cuda_sm3x_div_rn_noftz_f32_slowpath
        .type           $__internal_5_$__cuda_sm3x_div_rn_noftz_f32_slowpath,@function
        .size           $__internal_5_$__cuda_sm3x_div_rn_noftz_f32_slowpath,(.L_x_173 - $__internal_5_$__cuda_sm3x_div_rn_noftz_f32_slowpath)
$__internal_5_$__cuda_sm3x_div_rn_noftz_f32_slowpath:
        /* <DEDUP_REMOVED lines=34> */
.L_x_109:
[----:B------:R-:W-:Y:S01]  /*1260*/  LEA R18, R4, 0xc0800000, 0x17 ;  /* 0xc080000004127811 */ /* 0x000fe200078eb8ff */
[----:B------:R-:W-:Y:S01]  /*1270*/  VIADD R17, R17, 0xffffff81 ;  /* 0xffffff8111117836 */ /* 0x000fe20000000000 */
[----:B------:R-:W-:Y:S03]  /*1280*/  BSSY.RECONVERGENT B2, `(.L_x_114) ;  /* 0x0000035000027945 */ /* 0x000fe60003800200 */
[----:B------:R-:W-:Y:S02]  /*1290*/  IMAD.IADD R19, R3, 0x1, -R18 ;  /* 0x0000000103137824 */ /* 0x000fe400078e0a12 */
[C---:B------:R-:W-:Y:S01]  /*12a0*/  IMAD R0, R17.reuse, -0x800000, R0 ;  /* 0xff80000011007824 */ /* 0x040fe200078e0200 */
[----:B------:R-:W-:Y:S01]  /*12b0*/  IADD3 R17, PT, PT, R17, 0x7f, -R4 ;  /* 0x0000007f11117810 */ /* 0x000fe20007ffe804 */
[----:B------:R-:W0:Y:S01]  /*12c0*/  MUFU.RCP R3, R19 ;  /* 0x0000001300037308 */ /* 0x000e220000001000 */
[----:B------:R-:W-:-:S03]  /*12d0*/  FADD.FTZ R21, -R19, -RZ ;  /* 0x800000ff13157221 */ /* 0x000fc60000010100 */
        /* <DEDUP_REMOVED lines=43> */
.L_x_116:
[----:B------:R-:W-:-:S04]  /*1590*/  LOP3.LUT R0, R0, 0x80000000, RZ, 0xc0, !PT ;  /* 0x8000000000007812 */ /* 0x000fc800078ec0ff */
[----:B------:R-:W-:Y:S01]  /*15a0*/  LOP3.LUT R0, R0, 0x7f800000, RZ, 0xfc, !PT ;  /* 0x7f80000000007812 */ /* 0x000fe200078efcff */
[----:B------:R-:W-:Y:S06]  /*15b0*/  BRA `(.L_x_117) ;  /* 0x0000000000047947 */ /* 0x000fec0003800000 */
.L_x_115:
[----:B------:R-:W-:-:S07]  /*15c0*/  IMAD R0, R17, 0x800000, R0 ;  /* 0x0080000011007824 */ /* 0x000fce00078e0200 */
.L_x_117:
[----:B------:R-:W-:Y:S05]  /*15d0*/  BSYNC.RECONVERGENT B2 ;  /* 0x0000000000027941 */ /* 0x000fea0003800200 */
.L_x_114:
[----:B------:R-:W-:Y:S05]  /*15e0*/  BRA `(.L_x_118) ;  /* 0x0000000000207947 */ /* 0x000fea0003800000 */
.L_x_113:
[----:B------:R-:W-:-:S04]  /*15f0*/  LOP3.LUT R0, R3, 0x80000000, R0, 0x48, !PT ;  /* 0x8000000003007812 */ /* 0x000fc800078e4800 */
[----:B------:R-:W-:Y:S01]  /*1600*/  LOP3.LUT R0, R0, 0x7f800000, RZ, 0xfc, !PT ;  /* 0x7f80000000007812 */ /* 0x000fe200078efcff */
[----:B------:R-:W-:Y:S06]  /*1610*/  BRA `(.L_x_118) ;  /* 0x0000000000147947 */ /* 0x000fec0003800000 */
.L_x_112:
[----:B------:R-:W-:Y:S01]  /*1620*/  LOP3.LUT R0, R3, 0x80000000, R0, 0x48, !PT ;  /* 0x8000000003007812 */ /* 0x000fe200078e4800 */
[----:B------:R-:W-:Y:S06]  /*1630*/  BRA `(.L_x_118) ;  /* 0x00000000000c7947 */ /* 0x000fec0003800000 */
.L_x_111:
[----:B------:R-:W0:Y:S01]  /*1640*/  MUFU.RSQ R0, -QNAN ;  /* 0xffc0000000007908 */ /* 0x000e220000001400 */
[----:B------:R-:W-:Y:S05]  /*1650*/  BRA `(.L_x_118) ;  /* 0x0000000000047947 */ /* 0x000fea0003800000 */
.L_x_110:
[----:B------:R-:W-:-:S07]  /*1660*/  FADD.FTZ R0, R0, R3 ;  /* 0x0000000300007221 */ /* 0x000fce0000010000 */
.L_x_118:
[----:B------:R-:W-:Y:S05]  /*1670*/  BSYNC.RECONVERGENT B1 ;  /* 0x0000000000017941 */ /* 0x000fea0003800200 */
.L_x_108:
[----:B------:R-:W-:-:S04]  /*1680*/  IMAD.MOV.U32 R3, RZ, RZ, 0x0 ;  /* 0x00000000ff037424 */ /* 0x000fc800078e00ff */
[----:B0-----:R-:W-:Y:S05]  /*1690*/  RET.REL.NODEC R2 `(_Z13dft2d3_kernelPfS_PKfmm) ;  /* 0xffffffe802587950 */ /* 0x001fea0003c3ffff */
.L_x_119:
        /* <DEDUP_REMOVED lines=14> */
.L_x_173:


//--------------------- .text._Z13dft2d2_kernelPfS_PKfmm --------------------------
	.section	.text._Z13dft2d2_kernelPfS_PKfmm,"ax",@progbits
	.align	128
        .global         _Z13dft2d2_kernelPfS_PKfmm
        .type           _Z13dft2d2_kernelPfS_PKfmm,@function
        .size           _Z13dft2d2_kernelPfS_PKfmm,(.L_x_174 - _Z13dft2d2_kernelPfS_PKfmm)
        .other          _Z13dft2d2_kernelPfS_PKfmm,@"STO_CUDA_ENTRY STV_DEFAULT"
_Z13dft2d2_kernelPfS_PKfmm:
.text._Z13dft2d2_kernelPfS_PKfmm:
        /* <DEDUP_REMOVED lines=19> */
[----:B------:R-:W-:Y:S02]  /*0130*/  IMAD R0, R0, UR6, RZ ;  /* 0x0000000600007c24 */ /* 0x000fe4000f8e02ff */
[----:B------:R-:W-:Y:S01]  /*0140*/  IMAD.MOV.U32 R5, RZ, RZ, RZ ;  /* 0x000000ffff057224 */ /* 0x000fe200078e00ff */
[----:B------:R-:W1:Y:S01]  /*0150*/  LDCU.64 UR16, c[0x0][0x358] ;  /* 0x00006b00ff1077ac */ /* 0x000e620008000a00 */
[C---:B------:R-:W-:Y:S02]  /*0160*/  IMAD R7, R11.reuse, UR7, R0 ;  /* 0x000000070b077c24 */ /* 0x040fe4000f8e0200 */
[----:B------:R-:W-:-:S04]  /*0170*/  IMAD.WIDE.U32 R2, R11, UR6, R4 ;  /* 0x000000060b027c25 */ /* 0x000fc8000f8e0004 */
[----:B------:R-:W-:Y:S01]  /*0180*/  IMAD.IADD R3, R3, 0x1, R7 ;  /* 0x0000000103037824 */ /* 0x000fe200078e0207 */
[----:B0-----:R-:W-:-:S04]  /*0190*/  LEA R8, P0, R2, UR4, 0x2 ;  /* 0x0000000402087c11 */ /* 0x001fc8000f8010ff */
[----:B------:R-:W-:-:S05]  /*01a0*/  LEA.HI.X R9, R2, UR5, R3, 0x2, P0 ;  /* 0x0000000502097c11 */ /* 0x000fca00080f1403 */
[----:B-1----:R0:W5:Y:S01]  /*01b0*/  LDG.E R5, desc[UR16][R8.64] ;  /* 0x0000001008057981 */ /* 0x002162000c1e1900 */
[----:B------:R-:W-:Y:S01]  /*01c0*/  I2FP.F32.U32 R7, R4 ;  /* 0x0000000400077245 */ /* 0x000fe20000201000 */
[----:B------:R-:W-:Y:S01]  /*01d0*/  UMOV UR8, URZ ;  /* 0x000000ff00087c82 */ /* 0x000fe20008000000 */
[----:B------:R-:W-:Y:S01]  /*01e0*/  I2FP.F32.S32 R10, R11 ;  /* 0x0000000b000a7245 */ /* 0x000fe20000201400 */
[----:B------:R-:W-:-:S06]  /*01f0*/  UMOV UR9, URZ ;  /* 0x000000ff00097c82 */ /* 0x000fcc0008000000 */
.L_x_131:
[----:B------:R-:W0:Y:S01]  /*0200*/  LDCU.64 UR4, c[0x0][0x398] ;  /* 0x00007300ff0477ac */ /* 0x000e220008000a00 */
[----:B------:R-:W-:Y:S01]  /*0210*/  I2FP.F32.U32 R3, UR8 ;  /* 0x0000000800037c45 */ /* 0x000fe20008201000 */
[----:B------:R-:W-:Y:S04]  /*0220*/  BSSY.RECONVERGENT B0, `(.L_x_120) ;  /* 0x000000f000007945 */ /* 0x000fe80003800200 */
[----:B------:R-:W-:Y:S01]  /*0230*/  FMUL R0, R10, R3 ;  /* 0x000000030a007220 */ /* 0x000fe20000400000 */
[----:B0-----:R-:W0:Y:S08]  /*0240*/  I2F.U64 R9, UR4 ;  /* 0x0000000400097d12 */ /* 0x001e300008301000 */
        /* <DEDUP_REMOVED lines=10> */
[----:B-----5:R-:W-:Y:S05]  /*02f0*/  CALL.REL.NOINC `($__internal_6_$__cuda_sm3x_div_rn_noftz_f32_slowpath) ;  /* 0x0000000c00547944 */ /* 0x020fea0003c00000 */
[----:B------:R-:W-:-:S07]  /*0300*/  IMAD.MOV.U32 R11, RZ, RZ, R0 ;  /* 0x000000ffff0b7224 */ /* 0x000fce00078e0000 */
.L_x_121:
[----:B------:R-:W-:Y:S05]  /*0310*/  BSYNC.RECONVERGENT B0 ;  /* 0x0000000000007941 */ /* 0x000fea0003800200 */
.L_x_120:
[----:B------:R-:W-:Y:S01]  /*0320*/  UMOV UR6, URZ ;  /* 0x000000ff00067c82 */ /* 0x000fe20008000000 */
[----:B------:R-:W-:-:S05]  /*0330*/  UMOV UR7, URZ ;  /* 0x000000ff00077c82 */ /* 0x000fca0008000000 */
.L_x_130:
        /* <DEDUP_REMOVED lines=13> */
[----:B------:R-:W-:-:S07]  /*0410*/  MOV R2, 0x430 ;  /* 0x0000043000027802 */ /* 0x000fce0000000f00 */
[----:B-----5:R-:W-:Y:S05]  /*0420*/  CALL.REL.NOINC `($__internal_6_$__cuda_sm3x_div_rn_noftz_f32_slowpath) ;  /* 0x0000000c00087944 */ /* 0x020fea0003c00000 */
[----:B------:R-:W-:-:S07]  /*0430*/  IMAD.MOV.U32 R2, RZ, RZ, R0 ;  /* 0x000000ffff027224 */ /* 0x000fce00078e0000 */
.L_x_123:
[----:B------:R-:W-:Y:S05]  /*0440*/  BSYNC.RECONVERGENT B0 ;  /* 0x0000000000007941 */ /* 0x000fea0003800200 */
.L_x_122:
        /* <DEDUP_REMOVED lines=28> */
.L_x_126:
        /* <DEDUP_REMOVED lines=44> */
.L_x_125:
[----:B------:R-:W-:Y:S05]  /*08d0*/  BSYNC.RECONVERGENT B0 ;  /* 0x0000000000007941 */ /* 0x000fea0003800200 */
.L_x_124:
[----:B------:R-:W-:Y:S02]  /*08e0*/  IMAD.MOV.U32 R12, RZ, RZ, 0x37cbac00 ;  /* 0x37cbac00ff0c7424 */ /* 0x000fe400078e00ff */
[----:B------:R-:W-:Y:S01]  /*08f0*/  FMUL R3, R0, R0 ;  /* 0x0000000000037220 */ /* 0x000fe20000400000 */
[----:B------:R-:W-:Y:S01]  /*0900*/  LOP3.LUT R6, R4, 0x1, RZ, 0xc0, !PT ;  /* 0x0000000104067812 */ /* 0x000fe200078ec0ff */
[----:B------:R-:W-:Y:S01]  /*0910*/  IMAD.MOV.U32 R14, RZ, RZ, 0x3c0885e4 ;  /* 0x3c0885e4ff0e7424 */ /* 0x000fe200078e00ff */
[----:B------:R-:W-:Y:S01]  /*0920*/  BSSY.RECONVERGENT B0, `(.L_x_127) ;  /* 0x0000044000007945 */ /* 0x000fe20003800200 */
[----:B------:R-:W-:Y:S01]  /*0930*/  FFMA R2, R3, R12, -0.0013887860113754868507 ;  /* 0xbab607ed03027423 */ /* 0x000fe2000000000c */
[----:B------:R-:W-:Y:S01]  /*0940*/  ISETP.NE.U32.AND P0, PT, R6, 0x1, PT ;  /* 0x000000010600780c */ /* 0x000fe20003f05070 */
[----:B------:R-:W-:Y:S02]  /*0950*/  IMAD.MOV.U32 R15, RZ, RZ, 0x3e2aaaa8 ;  /* 0x3e2aaaa8ff0f7424 */ /* 0x000fe400078e00ff */
[----:B------:R-:W-:Y:S01]  /*0960*/  VIADD R6, R4, 0x1 ;  /* 0x0000000104067836 */ /* 0x000fe20000000000 */
[----:B------:R-:W-:-:S02]  /*0970*/  FSEL R2, R2, -0.00019574658654164522886, P0 ;  /* 0xb94d415302027808 */ /* 0x000fc40000000000 */
[----:B------:R-:W-:Y:S02]  /*0980*/  FSEL R4, R14, 0.041666727513074874878, !P0 ;  /* 0x3d2aaabb0e047808 */ /* 0x000fe40004000000 */
[----:B------:R-:W-:Y:S02]  /*0990*/  FSEL R0, R0, 1, !P0 ;  /* 0x3f80000000007808 */ /* 0x000fe40004000000 */
[----:B------:R-:W-:Y:S01]  /*09a0*/  FSEL R19, -R15, -0.4999999701976776123, !P0 ;  /* 0xbeffffff0f137808 */ /* 0x000fe20004000100 */
[----:B------:R-:W-:Y:S01]  /*09b0*/  FFMA R2, R3, R2, R4 ;  /* 0x0000000203027223 */ /* 0x000fe20000000004 */
[----:B------:R-:W-:Y:S01]  /*09c0*/  FSETP.GE.AND P0, PT, |R13|, 105615, PT ;  /* 0x47ce47800d00780b */ /* 0x000fe20003f06200 */
[C---:B------:R-:W-:Y:S01]  /*09d0*/  FFMA R9, R3.reuse, R0, RZ ;  /* 0x0000000003097223 */ /* 0x040fe200000000ff */
[----:B------:R-:W-:Y:S01]  /*09e0*/  LOP3.LUT P1, RZ, R6, 0x2, RZ, 0xc0, !PT ;  /* 0x0000000206ff7812 */ /* 0x000fe2000782c0ff */
[----:B------:R-:W-:-:S04]  /*09f0*/  FFMA R2, R3, R2, R19 ;  /* 0x0000000203027223 */ /* 0x000fc80000000013 */
[----:B------:R-:W-:-:S08]  /*0a00*/  FFMA R16, R9, R2, R0 ;  /* 0x0000000209107223 */ /* 0x000fd00000000000 */
        /* <DEDUP_REMOVED lines=12> */
.L_x_129:
[----:B0-----:R-:W-:-:S05]  /*0ad0*/  IMAD.WIDE.U32 R18, R0, 0x4, R2 ;  /* 0x0000000400127825 */ /* 0x001fca00078e0002 */
        /* <DEDUP_REMOVED lines=9> */
[----:B-1----:R-:W-:Y:S01]  /*0b70*/  SHF.R.U32.HI R4, RZ, 0x17, R13 ;  /* 0x00000017ff047819 */ /* 0x002fe2000001160d */
        /* <DEDUP_REMOVED lines=14> */
[----:B---3--:R-:W-:-:S04]  /*0c60*/  @P0 SHF.L.W.U32.HI R3, R2, R4, R3 ;  /* 0x0000000402030219 */ /* 0x008fc80000010e03 */
[C---:B------:R-:W-:Y:S01]  /*0c70*/  SHF.L.W.U32.HI R2, R3.reuse, 0x2, R0 ;  /* 0x0000000203027819 */ /* 0x040fe20000010e00 */
[----:B------:R-:W-:-:S03]  /*0c80*/  IMAD.SHL.U32 R3, R3, 0x4, RZ ;  /* 0x0000000403037824 */ /* 0x000fc600078e00ff */
[----:B------:R-:W-:Y:S02]  /*0c90*/  SHF.R.S32.HI R4, RZ, 0x1f, R2 ;  /* 0x0000001fff047819 */ /* 0x000fe40000011402 */
[----:B------:R-:W-:Y:S02]  /*0ca0*/  LOP3.LUT R13, R2, R13, RZ, 0x3c, !PT ;  /* 0x0000000d020d7212 */ /* 0x000fe400078e3cff */
[C---:B------:R-:W-:Y:S02]  /*0cb0*/  LOP3.LUT R8, R4.reuse, R3, RZ, 0x3c, !PT ;  /* 0x0000000304087212 */ /* 0x040fe400078e3cff */
[----:B------:R-:W-:Y:S02]  /*0cc0*/  LOP3.LUT R9, R4, R2, RZ, 0x3c, !PT ;  /* 0x0000000204097212 */ /* 0x000fe400078e3cff */
[----:B------:R-:W-:Y:S02]  /*0cd0*/  SHF.R.U32.HI R3, RZ, 0x1e, R0 ;  /* 0x0000001eff037819 */ /* 0x000fe40000011600 */
[----:B------:R-:W-:-:S02]  /*0ce0*/  ISETP.GE.AND P0, PT, R13, RZ, PT ;  /* 0x000000ff0d00720c */ /* 0x000fc40003f06270 */
[----:B------:R-:W1:Y:S01]  /*0cf0*/  I2F.F64.S64 R8, R8 ;  /* 0x0000000800087312 */ /* 0x000e620000301c00 */
[----:B------:R-:W-:-:S05]  /*0d00*/  LEA.HI R18, R2, R3, RZ, 0x1 ;  /* 0x0000000302127211 */ /* 0x000fca00078f08ff */
[----:B------:R-:W-:-:S04]  /*0d10*/  IMAD.MOV R0, RZ, RZ, -R18 ;  /* 0x000000ffff007224 */ /* 0x000fc800078e0a12 */
[----:B------:R-:W-:Y:S01]  /*0d20*/  @!P1 IMAD.MOV.U32 R18, RZ, RZ, R0 ;  /* 0x000000ffff129224 */ /* 0x000fe200078e0000 */
[----:B-1----:R-:W-:-:S10]  /*0d30*/  DMUL R20, R8, UR4 ;  /* 0x0000000408147c28 */ /* 0x002fd40008000000 */
[----:B------:R-:W1:Y:S02]  /*0d40*/  F2F.F32.F64 R20, R20 ;  /* 0x0000001400147310 */ /* 0x000e640000301000 */
[----:B01----:R-:W-:-:S07]  /*0d50*/  FSEL R17, -R20, R20, !P0 ;  /* 0x0000001414117208 */ /* 0x003fce0004000100 */
.L_x_128:
[----:B------:R-:W-:Y:S05]  /*0d60*/  BSYNC.RECONVERGENT B0 ;  /* 0x0000000000007941 */ /* 0x000fea0003800200 */
.L_x_127:
[----:B------:R-:W0:Y:S01]  /*0d70*/  LDCU.64 UR18, c[0x0][0x3a0] ;  /* 0x00007400ff1277ac */ /* 0x000e220008000a00 */
[----:B------:R-:W-:Y:S01]  /*0d80*/  FMUL R3, R17, R17 ;  /* 0x0000001111037220 */ /* 0x000fe20000400000 */
[----:B------:R-:W-:Y:S01]  /*0d90*/  LOP3.LUT R0, R18, 0x1, RZ, 0xc0, !PT ;  /* 0x0000000112007812 */ /* 0x000fe200078ec0ff */
[----:B------:R-:W1:Y:S02]  /*0da0*/  LDCU.128 UR12, c[0x0][0x380] ;  /* 0x00007000ff0c77ac */ /* 0x000e640008000c00 */
[----:B------:R-:W-:Y:S01]  /*0db0*/  FFMA R12, R3, R12, -0.0013887860113754868507 ;  /* 0xbab607ed030c7423 */ /* 0x000fe2000000000c */
[----:B------:R-:W-:-:S04]  /*0dc0*/  ISETP.NE.U32.AND P0, PT, R0, 0x1, PT ;  /* 0x000000010000780c */ /* 0x000fc80003f05070 */
[----:B------:R-:W-:Y:S02]  /*0dd0*/  FSEL R14, R14, 0.041666727513074874878, P0 ;  /* 0x3d2aaabb0e0e7808 */ /* 0x000fe40000000000 */
[----:B------:R-:W-:Y:S02]  /*0de0*/  FSEL R12, R12, -0.00019574658654164522886, !P0 ;  /* 0xb94d41530c0c7808 */ /* 0x000fe40004000000 */
[----:B------:R-:W-:Y:S01]  /*0df0*/  FSEL R2, -R15, -0.4999999701976776123, P0 ;  /* 0xbeffffff0f027808 */ /* 0x000fe20000000100 */
[----:B-----5:R-:W-:Y:S01]  /*0e00*/  FMUL R15, R5, R16 ;  /* 0x00000010050f7220 */ /* 0x020fe20000400000 */
[----:B------:R-:W-:Y:S01]  /*0e10*/  FSEL R0, R17, 1, P0 ;  /* 0x3f80000011007808 */ /* 0x000fe20000000000 */
[C---:B------:R-:W-:Y:S01]  /*0e20*/  FFMA R12, R3.reuse, R12, R14 ;  /* 0x0000000c030c7223 */ /* 0x040fe2000000000e */
[----:B0-----:R-:W-:Y:S01]  /*0e30*/  UIMAD UR10, UR9, UR18, URZ ;  /* 0x00000012090a72a4 */ /* 0x001fe2000f8e02ff */
[----:B------:R-:W-:Y:S01]  /*0e40*/  LOP3.LUT P0, RZ, R18, 0x2, RZ, 0xc0, !PT ;  /* 0x0000000212ff7812 */ /* 0x000fe2000780c0ff */
[----:B------:R-:W-:Y:S01]  /*0e50*/  UIMAD.WIDE.U32 UR4, UR8, UR18, UR6 ;  /* 0x00000012080472a5 */ /* 0x000fe2000f8e0006 */
[C---:B------:R-:W-:Y:S01]  /*0e60*/  FFMA R2, R3.reuse, R12, R2 ;  /* 0x0000000c03027223 */ /* 0x040fe20000000002 */
[----:B------:R-:W-:Y:S01]  /*0e70*/  UIMAD UR10, UR8, UR19, UR10 ;  /* 0x00000013080a72a4 */ /* 0x000fe2000f8e020a */
[----:B------:R-:W-:Y:S01]  /*0e80*/  FFMA R3, R3, R0, RZ ;  /* 0x0000000003037223 */ /* 0x000fe200000000ff */
[----:B------:R-:W-:-:S02]  /*0e90*/  USHF.L.U32 UR11, UR4, 0x2, URZ ;  /* 0x00000002040b7899 */ /* 0x000fc400080006ff */
[----:B------:R-:W-:Y:S01]  /*0ea0*/  UIADD3 UR5, UPT, UPT, UR5, UR10, URZ ;  /* 0x0000000a05057290 */ /* 0x000fe2000fffe0ff */
[----:B------:R-:W-:Y:S01]  /*0eb0*/  FFMA R0, R3, R2, R0 ;  /* 0x0000000203007223 */ /* 0x000fe20000000000 */
[----:B-1----:R-:W-:Y:S02]  /*0ec0*/  UIADD3 UR10, UP0, UPT, UR11, UR12, URZ ;  /* 0x0000000c0b0a7290 */ /* 0x002fe4000ff1e0ff */
[----:B------:R-:W-:Y:S02]  /*0ed0*/  USHF.L.U64.HI UR5, UR4, 0x2, UR5 ;  /* 0x0000000204057899 */ /* 0x000fe40008010205 */
[----:B------:R-:W-:Y:S01]  /*0ee0*/  UIADD3 UR4, UP1, UPT, UR11, UR14, URZ ;  /* 0x0000000e0b047290 */ /* 0x000fe2000ff3e0ff */
[----:B------:R-:W-:Y:S01]  /*0ef0*/  @P0 FADD R0, RZ, -R0 ;  /* 0x80000000ff000221 */ /* 0x000fe20000000000 */
[----:B------:R-:W-:Y:S01]  /*0f00*/  UIADD3.X UR11, UPT, UPT, UR5, UR13, URZ, UP0, !UPT ;  /* 0x0000000d050b7290 */ /* 0x000fe200087fe4ff */
[----:B------:R-:W-:Y:S01]  /*0f10*/  IMAD.U32 R2, RZ, RZ, UR10 ;  /* 0x0000000aff027e24 */ /* 0x000fe2000f8e00ff */
[----:B------:R-:W-:Y:S01]  /*0f20*/  UIADD3.X UR5, UPT, UPT, UR5, UR15, URZ, UP1, !UPT ;  /* 0x0000000f05057290 */ /* 0x000fe20008ffe4ff */
[----:B------:R-:W-:Y:S01]  /*0f30*/  FMUL R13, R5, -R0 ;  /* 0x80000000050d7220 */ /* 0x000fe20000400000 */
[----:B------:R-:W-:-:S02]  /*0f40*/  IMAD.U32 R8, RZ, RZ, UR4 ;  /* 0x00000004ff087e24 */ /* 0x000fc4000f8e00ff */
[----:B------:R-:W-:Y:S02]  /*0f50*/  IMAD.U32 R3, RZ, RZ, UR11 ;  /* 0x0000000bff037e24 */ /* 0x000fe4000f8e00ff */
[----:B------:R-:W-:-:S03]  /*0f60*/  IMAD.U32 R9, RZ, RZ, UR5 ;  /* 0x00000005ff097e24 */ /* 0x000fc6000f8e00ff */
[----:B------:R0:W-:Y:S04]  /*0f70*/  REDG.E.ADD.F32.FTZ.RN.STRONG.GPU desc[UR16][R2.64], R15 ;  /* 0x0000000f020079a6 */ /* 0x0001e8000c12f310 */
[----:B------:R0:W-:Y:S01]  /*0f80*/  REDG.E.ADD.F32.FTZ.RN.STRONG.GPU desc[UR16][R8.64], R13 ;  /* 0x0000000d080079a6 */ /* 0x0001e2000c12f310 */
[----:B------:R-:W-:-:S04]  /*0f90*/  UIADD3 UR6, UP0, UPT, UR6, 0x1, URZ ;  /* 0x0000000106067890 */ /* 0x000fc8000ff1e0ff */
[----:B------:R-:W-:Y:S02]  /*0fa0*/  UIADD3.X UR7, UPT, UPT, URZ, UR7, URZ, UP0, !UPT ;  /* 0x00000007ff077290 */ /* 0x000fe400087fe4ff */
[----:B------:R-:W-:-:S04]  /*0fb0*/  UISETP.GE.U32.AND UP0, UPT, UR6, UR18, UPT ;  /* 0x000000120600728c */ /* 0x000fc8000bf06070 */
[----:B------:R-:W-:-:S09]  /*0fc0*/  UISETP.GE.U32.AND.EX UP0, UPT, UR7, UR19, UPT, UP0 ;  /* 0x000000130700728c */ /* 0x000fd2000bf06100 */
[----:B0-----:R-:W-:Y:S05]  /*0fd0*/  BRA.U !UP0, `(.L_x_130) ;  /* 0xfffffff108d87547 */ /* 0x001fea000b83ffff */
[----:B------:R-:W0:Y:S01]  /*0fe0*/  LDCU.64 UR4, c[0x0][0x398] ;  /* 0x00007300ff0477ac */ /* 0x000e220008000a00 */
[----:B------:R-:W-:-:S04]  /*0ff0*/  UIADD3 UR8, UP0, UPT, UR8, 0x1, URZ ;  /* 0x0000000108087890 */ /* 0x000fc8000ff1e0ff */
[----:B------:R-:W-:Y:S02]  /*1000*/  UIADD3.X UR9, UPT, UPT, URZ, UR9, URZ, UP0, !UPT ;  /* 0x00000009ff097290 */ /* 0x000fe400087fe4ff */
[----:B0-----:R-:W-:-:S04]  /*1010*/  UISETP.GE.U32.AND UP0, UPT, UR8, UR4, UPT ;  /* 0x000000040800728c */ /* 0x001fc8000bf06070 */
[----:B------:R-:W-:-:S09]  /*1020*/  UISETP.GE.U32.AND.EX UP0, UPT, UR9, UR5, UPT, UP0 ;  /* 0x000000050900728c */ /* 0x000fd2000bf06100 */
[----:B------:R-:W-:Y:S05]  /*1030*/  BRA.U !UP0, `(.L_x_131) ;  /* 0xfffffff108707547 */ /* 0x000fea000b83ffff */
[----:B------:R-:W-:Y:S05]  /*1040*/  EXIT ;  /* 0x000000000000794d */ /* 0x000fea0003800000 */
        .weak           $__internal_6_$__cuda_sm3x_div_rn_noftz_f32_slowpath
        .type           $__internal_6_$__cuda_sm3x_div_rn_noftz_f32_slowpath,@function
        .size           $__internal_6_$__cuda_sm3x_div_rn_noftz_f32_slowpath,(.L_x_174 - $__internal_6_$__cuda_sm3x_div_rn_noftz_f32_slowpath)
$__internal_6_$__cuda_sm3x_div_rn_noftz_f32_slowpath:
        /* <DEDUP_REMOVED lines=34> */
.L_x_133:
[----:B------:R-:W-:Y:S01]  /*1270*/  LEA R6, R14, 0xc0800000, 0x17 ;  /* 0xc08000000e067811 */ /* 0x000fe200078eb8ff */
[----:B------:R-:W-:Y:S04]  /*1280*/  BSSY.RECONVERGENT B2, `(.L_x_138) ;  /* 0x0000036000027945 */ /* 0x000fe80003800200 */
[----:B------:R-:W-:Y:S02]  /*1290*/  IMAD.IADD R6, R3, 0x1, -R6 ;  /* 0x0000000103067824 */ /* 0x000fe400078e0a06 */
[----:B------:R-:W-:Y:S02]  /*12a0*/  VIADD R3, R12, 0xffffff81 ;  /* 0xffffff810c037836 */ /* 0x000fe40000000000 */
[----:B------:R-:W0:Y:S01]  /*12b0*/  MUFU.RCP R8, R6 ;  /* 0x0000000600087308 */ /* 0x000e220000001000 */
[----:B------:R-:W-:Y:S01]  /*12c0*/  FADD.FTZ R9, -R6, -RZ ;  /* 0x800000ff06097221 */ /* 0x000fe20000010100 */
[----:B------:R-:W-:-:S03]  /*12d0*/  IMAD R0, R3, -0x800000, R0 ;  /* 0xff80000003007824 */ /* 0x000fc600078e0200 */
        /* <DEDUP_REMOVED lines=22> */
[CCC-:B------:R-:W-:Y:S01]  /*1440*/  FFMA.RZ R3, R15.reuse, R13.reuse, R8.reuse ;  /* 0x0000000d0f037223 */ /* 0x1c0fe2000000c008 */
[C---:B------:R-:W-:Y:S02]  /*1450*/  VIADD R9, R12.reuse, 0x20 ;  /* 0x000000200c097836 */ /* 0x040fe40000000000 */
[-CC-:B------:R-:W-:Y:S01]  /*1460*/  FFMA.RM R4, R15, R13.reuse, R8.reuse ;  /* 0x0000000d0f047223 */ /* 0x180fe20000004008 */
[C---:B------:R-:W-:Y:S02]  /*1470*/  ISETP.NE.AND P2, PT, R12.reuse, RZ, PT ;  /* 0x000000ff0c00720c */ /* 0x040fe40003f45270 */
        /* <DEDUP_REMOVED lines=18> */
.L_x_140:
[----:B------:R-:W-:-:S04]  /*15a0*/  LOP3.LUT R0, R0, 0x80000000, RZ, 0xc0, !PT ;  /* 0x8000000000007812 */ /* 0x000fc800078ec0ff */
[----:B------:R-:W-:Y:S01]  /*15b0*/  LOP3.LUT R0, R0, 0x7f800000, RZ, 0xfc, !PT ;  /* 0x7f80000000007812 */ /* 0x000fe200078efcff */
[----:B------:R-:W-:Y:S06]  /*15c0*/  BRA `(.L_x_141) ;  /* 0x0000000000047947 */ /* 0x000fec0003800000 */
.L_x_139:
[----:B------:R-:W-:-:S07]  /*15d0*/  IMAD R0, R9, 0x800000, R0 ;  /* 0x0080000009007824 */ /* 0x000fce00078e0200 */
.L_x_141:
[----:B------:R-:W-:Y:S05]  /*15e0*/  BSYNC.RECONVERGENT B2 ;  /* 0x0000000000027941 */ /* 0x000fea0003800200 */
.L_x_138:
[----:B------:R-:W-:Y:S05]  /*15f0*/  BRA `(.L_x_142) ;  /* 0x0000000000207947 */ /* 0x000fea0003800000 */
.L_x_137:
[----:B------:R-:W-:-:S04]  /*1600*/  LOP3.LUT R0, R3, 0x80000000, R0, 0x48, !PT ;  /* 0x8000000003007812 */ /* 0x000fc800078e4800 */
[----:B------:R-:W-:Y:S01]  /*1610*/  LOP3.LUT R0, R0, 0x7f800000, RZ, 0xfc, !PT ;  /* 0x7f80000000007812 */ /* 0x000fe200078efcff */
[----:B------:R-:W-:Y:S06]  /*1620*/  BRA `(.L_x_142) ;  /* 0x0000000000147947 */ /* 0x000fec0003800000 */
.L_x_136:
[----:B------:R-:W-:Y:S01]  /*1630*/  LOP3.LUT R0, R3, 0x80000000, R0, 0x48, !PT ;  /* 0x8000000003007812 */ /* 0x000fe200078e4800 */
[----:B------:R-:W-:Y:S06]  /*1640*/  BRA `(.L_x_142) ;  /* 0x00000000000c7947 */ /* 0x000fec0003800000 */
.L_x_135:
[----:B------:R-:W0:Y:S01]  /*1650*/  MUFU.RSQ R0, -QNAN ;  /* 0xffc0000000007908 */ /* 0x000e220000001400 */
[----:B------:R-:W-:Y:S05]  /*1660*/  BRA `(.L_x_142) ;  /* 0x0000000000047947 */ /* 0x000fea0003800000 */
.L_x_134:
[----:B------:R-:W-:-:S07]  /*1670*/  FADD.FTZ R0, R0, R3 ;  /* 0x0000000300007221 */ /* 0x000fce0000010000 */
.L_x_142:
[----:B------:R-:W-:Y:S05]  /*1680*/  BSYNC.RECONVERGENT B1 ;  /* 0x0000000000017941 */ /* 0x000fea0003800200 */
.L_x_132:
[----:B------:R-:W-:-:S04]  /*1690*/  IMAD.MOV.U32 R3, RZ, RZ, 0x0 ;  /* 0x00000000ff037424 */ /* 0x000fc800078e00ff */
[----:B0-----:R-:W-:Y:S05]  /*16a0*/  RET.REL.NODEC R2 `(_Z13dft2d2_kernelPfS_PKfmm) ;  /* 0xffffffe802547950 */ /* 0x001fea0003c3ffff */
.L_x_143:
        /* <DEDUP_REMOVED lines=13> */
.L_x_174:


//--------------------- .text._Z12dft2d_kernelPfS_PKfmm --------------------------
	.section	.text._Z12dft2d_kernelPfS_PKfmm,"ax",@progbits
	.align	128
        .global         _Z12dft2d_kernelPfS_PKfmm
        .type           _Z12dft2d_kernelPfS_PKfmm,@function
        .size           _Z12dft2d_kernelPfS_PKfmm,(.L_x_175 - _Z12dft2d_kernelPfS_PKfmm)
        .other          _Z12dft2d_kernelPfS_PKfmm,@"STO_CUDA_ENTRY STV_DEFAULT"
_Z12dft2d_kernelPfS_PKfmm:
.text._Z12dft2d_kernelPfS_PKfmm:
[----:B------:R-:W0:Y:S01]  /*0000*/  LDC R1, c[0x0][0x37c] ;  /* 0x0000df00ff017b82 */ /* 0x000e220000000800 */
[----:B------:R-:W1:Y:S07]  /*0010*/  S2R R5, SR_TID.X ;  /* 0x0000000000057919 */ /* 0x000e6e0000002100 */
[----:B------:R-:W2:Y:S01]  /*0020*/  LDC R11, c[0x0][0x364] ;  /* 0x0000d900ff0b7b82 */ /* 0x000ea20000000800 */
[----:B------:R-:W3:Y:S01]  /*0030*/  LDCU.64 UR6, c[0x0][0x3a0] ;  /* 0x00007400ff0677ac */ /* 0x000ee20008000a00 */
[----:B0-----:R-:W-:Y:S01]  /*0040*/  VIADD R1, R1, 0xffffffe0 ;  /* 0xffffffe001017836 */ /* 0x001fe20000000000 */
[----:B------:R-:W2:Y:S01]  /*0050*/  S2R R0, SR_TID.Y ;  /* 0x0000000000007919 */ /* 0x000ea20000002200 */
[----:B------:R-:W0:Y:S04]  /*0060*/  LDCU.64 UR8, c[0x0][0x398] ;  /* 0x00007300ff0877ac */ /* 0x000e280008000a00 */
[----:B------:R-:W1:Y:S08]  /*0070*/  S2UR UR5, SR_CTAID.X ;  /* 0x00000000000579c3 */ /* 0x000e700000002500 */
[----:B------:R-:W1:Y:S08]  /*0080*/  LDC R4, c[0x0][0x360] ;  /* 0x0000d800ff047b82 */ /* 0x000e700000000800 */
[----:B------:R-:W2:Y:S01]  /*0090*/  S2UR UR4, SR_CTAID.Y ;  /* 0x00000000000479c3 */ /* 0x000ea20000002600 */
[----:B-1----:R-:W-:-:S05]  /*00a0*/  IMAD R4, R4, UR5, R5 ;  /* 0x0000000504047c24 */ /* 0x002fca000f8e0205 */
[----:B---3--:R-:W-:Y:S02]  /*00b0*/  ISETP.GE.U32.AND P0, PT, R4, UR6, PT ;  /* 0x0000000604007c0c */ /* 0x008fe4000bf06070 */
[----:B------:R-:W-:Y:S01]  /*00c0*/  SHF.R.S32.HI R5, RZ, 0x1f, R4 ;  /* 0x0000001fff057819 */ /* 0x000fe20000011404 */
[----:B--2---:R-:W-:-:S03]  /*00d0*/  IMAD R11, R11, UR4, R0 ;  /* 0x000000040b0b7c24 */ /* 0x004fc6000f8e0200 */
[----:B------:R-:W-:Y:S02]  /*00e0*/  ISETP.GE.U32.AND.EX P0, PT, R5, UR7, PT, P0 ;  /* 0x0000000705007c0c */ /* 0x000fe4000bf06100 */
[----:B0-----:R-:W-:-:S04]  /*00f0*/  ISETP.GE.U32.AND P1, PT, R11, UR8, PT ;  /* 0x000000080b007c0c */ /* 0x001fc8000bf26070 */
[----:B------:R-:W-:-:S13]  /*0100*/  ISETP.GE.U32.OR.EX P0, PT, RZ, UR9, P0, P1 ;  /* 0x00000009ff007c0c */ /* 0x000fda0008706510 */
[----:B------:R-:W-:Y:S05]  /*0110*/  @P0 EXIT ;  /* 0x000000000000094d */ /* 0x000fea0003800000 */
[----:B------:R-:W0:Y:S01]  /*0120*/  LDCU.64 UR4, c[0x0][0x390] ;  /* 0x00007200ff0477ac */ /* 0x000e220008000a00 */
[C---:B------:R-:W-:Y:S01]  /*0130*/  IMAD.WIDE.U32 R2, R11.reuse, UR6, R4 ;  /* 0x000000060b027c25 */ /* 0x040fe2000f8e0004 */
[----:B------:R-:W1:Y:S03]  /*0140*/  LDCU.64 UR16, c[0x0][0x358] ;  /* 0x00006b00ff1077ac */ /* 0x000e660008000a00 */
[----:B------:R-:W-:Y:S01]  /*0150*/  IMAD R3, R11, UR7, R3 ;  /* 0x000000070b037c24 */ /* 0x000fe2000f8e0203 */
[----:B0-----:R-:W-:-:S04]  /*0160*/  LEA R8, P0, R2, UR4, 0x2 ;  /* 0x0000000402087c11 */ /* 0x001fc8000f8010ff */
[----:B------:R-:W-:-:S05]  /*0170*/  LEA.HI.X R9, R2, UR5, R3, 0x2, P0 ;  /* 0x0000000502097c11 */ /* 0x000fca00080f1403 */
[----:B-1----:R0:W5:Y:S01]  /*0180*/  LDG.E R5, desc[UR16][R8.64] ;  /* 0x0000001008057981 */ /* 0x002162000c1e1900 */
[----:B------:R-:W-:Y:S01]  /*0190*/  I2FP.F32.S32 R7, R4 ;  /* 0x0000000400077245 */ /* 0x000fe20000201400 */
[----:B------:R-:W-:Y:S01]  /*01a0*/  UMOV UR8, URZ ;  /* 0x000000ff00087c82 */ /* 0x000fe20008000000 */
[----:B------:R-:W-:Y:S01]  /*01b0*/  I2FP.F32.U32 R10, R11 ;  /* 0x0000000b000a7245 */ /* 0x000fe20000201000 */
[----:B------:R-:W-:-:S06]  /*01c0*/  UMOV UR9, URZ ;  /* 0x000000ff00097c82 */ /* 0x000fcc0008000000 */
.L_x_155:
        /* <DEDUP_REMOVED lines=15> */
[----:B-----5:R-:W-:Y:S05]  /*02c0*/  CALL.REL.NOINC `($__internal_7_$__cuda_sm3x_div_rn_noftz_f32_slowpath) ;  /* 0x0000000c00547944 */ /* 0x020fea0003c00000 */
[----:B------:R-:W-:-:S07]  /*02d0*/  IMAD.MOV.U32 R11, RZ, RZ, R0 ;  /* 0x000000ffff0b7224 */ /* 0x000fce00078e0000 */
.L_x_145:
[----:B------:R-:W-:Y:S05]  /*02e0*/  BSYNC.RECONVERGENT B0 ;  /* 0x0000000000007941 */ /* 0x000fea0003800200 */
.L_x_144:
[----:B------:R-:W-:Y:S01]  /*02f0*/  UMOV UR6, URZ ;  /* 0x000000ff00067c82 */ /* 0x000fe20008000000 */
[----:B------:R-:W-:-:S05]  /*0300*/  UMOV UR7, URZ ;  /* 0x000000ff00077c82 */ /* 0x000fca0008000000 */
.L_x_154:
        /* <DEDUP_REMOVED lines=14> */
[----:B-----5:R-:W-:Y:S05]  /*03f0*/  CALL.REL.NOINC `($__internal_7_$__cuda_sm3x_div_rn_noftz_f32_slowpath) ;  /* 0x0000000c00087944 */ /* 0x020fea0003c00000 */
[----:B------:R-:W-:-:S07]  /*0400*/  IMAD.MOV.U32 R2, RZ, RZ, R0 ;  /* 0x000000ffff027224 */ /* 0x000fce00078e0000 */
.L_x_147:
[----:B------:R-:W-:Y:S05]  /*0410*/  BSYNC.RECONVERGENT B0 ;  /* 0x0000000000007941 */ /* 0x000fea0003800200 */
.L_x_146:
        /* <DEDUP_REMOVED lines=28> */
.L_x_150:
        /* <DEDUP_REMOVED lines=44> */
.L_x_149:
[----:B------:R-:W-:Y:S05]  /*08a0*/  BSYNC.RECONVERGENT B0 ;  /* 0x0000000000007941 */ /* 0x000fea0003800200 */
.L_x_148:
        /* <DEDUP_REMOVED lines=31> */
.L_x_153:
        /* <DEDUP_REMOVED lines=41> */
.L_x_152:
[----:B------:R-:W-:Y:S05]  /*0d30*/  BSYNC.RECONVERGENT B0 ;  /* 0x0000000000007941 */ /* 0x000fea0003800200 */
.L_x_151:
        /* <DEDUP_REMOVED lines=46> */
        .weak           $__internal_7_$__cuda_sm3x_div_rn_noftz_f32_slowpath
        .type           $__internal_7_$__cuda_sm3x_div_rn_noftz_f32_slowpath,@function
        .size           $__internal_7_$__cuda_sm3x_div_rn_noftz_f32_slowpath,(.L_x_175 - $__internal_7_$__cuda_sm3x_div_rn_noftz_f32_slowpath)
$__internal_7_$__cuda_sm3x_div_rn_noftz_f32_slowpath:
        /* <DEDUP_REMOVED lines=34> */
.L_x_157:
        /* <DEDUP_REMOVED lines=51> */
.L_x_164:
[----:B------:R-:W-:-:S04]  /*1570*/  LOP3.LUT R0, R0, 0x80000000, RZ, 0xc0, !PT ;  /* 0x8000000000007812 */ /* 0x000fc800078ec0ff */
[----:B------:R-:W-:Y:S01]  /*1580*/  LOP3.LUT R0, R0, 0x7f800000, RZ, 0xfc, !PT ;  /* 0x7f80000000007812 */ /* 0x000fe200078efcff */
[----:B------:R-:W-:Y:S06]  /*1590*/  BRA `(.L_x_165) ;  /* 0x0000000000047947 */ /* 0x000fec0003800000 */
.L_x_163:
[----:B------:R-:W-:-:S07]  /*15a0*/  IMAD R0, R9, 0x800000, R0 ;  /* 0x0080000009007824 */ /* 0x000fce00078e0200 */
.L_x_165:
[----:B------:R-:W-:Y:S05]  /*15b0*/  BSYNC.RECONVERGENT B2 ;  /* 0x0000000000027941 */ /* 0x000fea0003800200 */
.L_x_162:
[----:B------:R-:W-:Y:S05]  /*15c0*/  BRA `(.L_x_166) ;  /* 0x0000000000207947 */ /* 0x000fea0003800000 */
.L_x_161:
[----:B------:R-:W-:-:S04]  /*15d0*/  LOP3.LUT R0, R3, 0x80000000, R0, 0x48, !PT ;  /* 0x8000000003007812 */ /* 0x000fc800078e4800 */
[----:B------:R-:W-:Y:S01]  /*15e0*/  LOP3.LUT R0, R0, 0x7f800000, RZ, 0xfc, !PT ;  /* 0x7f80000000007812 */ /* 0x000fe200078efcff */
[----:B------:R-:W-:Y:S06]  /*15f0*/  BRA `(.L_x_166) ;  /* 0x0000000000147947 */ /* 0x000fec0003800000 */
.L_x_160:
[----:B------:R-:W-:Y:S01]  /*1600*/  LOP3.LUT R0, R3, 0x80000000, R0, 0x48, !PT ;  /* 0x8000000003007812 */ /* 0x000fe200078e4800 */
[----:B------:R-:W-:Y:S06]  /*1610*/  BRA `(.L_x_166) ;  /* 0x00000000000c7947 */ /* 0x000fec0003800000 */
.L_x_159:
[----:B------:R-:W0:Y:S01]  /*1620*/  MUFU.RSQ R0, -QNAN ;  /* 0xffc0000000007908 */ /* 0x000e220000001400 */
[----:B------:R-:W-:Y:S05]  /*1630*/  BRA `(.L_x_166) ;  /* 0x0000000000047947 */ /* 0x000fea0003800000 */
.L_x_158:
[----:B------:R-:W-:-:S07]  /*1640*/  FADD.FTZ R0, R0, R3 ;  /* 0x0000000300007221 */ /* 0x000fce0000010000 */
.L_x_166:
[----:B------:R-:W-:Y:S05]  /*1650*/  BSYNC.RECONVERGENT B1 ;  /* 0x0000000000017941 */ /* 0x000fea0003800200 */
.L_x_156:
[----:B------:R-:W-:-:S04]  /*1660*/  IMAD.MOV.U32 R3, RZ, RZ, 0x0 ;  /* 0x00000000ff037424 */ /* 0x000fc800078e00ff */
[----:B0-----:R-:W-:Y:S05]  /*1670*/  RET.REL.NODEC R2 `(_Z12dft2d_kernelPfS_PKfmm) ;  /* 0xffffffe802607950 */ /* 0x001fea0003c3ffff */
.L_x_167:
        /* <DEDUP_REMOVED lines=16> */
.L_x_175:


//--------------------- .nv.global.init           --------------------------
	.section	.nv.global.init,"aw",@progbits
	.align	4
.nv.global.init:
	.type		__cudart_i2opi_f,@object
	.size		__cudart_i2opi_f,(.L_0 - __cudart_i2opi_f)
__cudart_i2opi_f:
        /*0000*/ 	.byte	0x41, 0x90, 0x43, 0x3c, 0x99, 0x95, 0x62, 0xdb, 0xc0, 0xdd, 0x34, 0xf5, 0xd1, 0x57, 0x27, 0xfc
        /*0010*/ 	.byte	0x29, 0x15, 0x44, 0x4e, 0x6e, 0x83, 0xf9, 0xa2
.L_0:


//--------------------- .nv.shared._Z14idft2d2_kernelPfS_PKfS1_mm --------------------------
	.section	.nv.shared._Z14idft2d2_kernelPfS_PKfS1_mm,"aw",@nobits
	.sectionflags	@""
	.align	16
	.zero		1024


//--------------------- .nv.shared.reserved.0     --------------------------
	.section	.nv.shared.reserved.0,"aw",@nobits
	.weak		__nv_reservedSMEM_offset_0_alias
	.size		__nv_reservedSMEM_offset_0_alias, 0, 64
	.other		__nv_reservedSMEM_offset_0_alias,@"STO_CUDA_RESERVED_SHARED STV_DEFAULT"
__nv_reservedSMEM_offset_0_alias:
	.zero		0
	.zero		64


//--------------------- .nv.shared._Z13idft2d_kernelPfS_PKfS1_mm --------------------------
	.section	.nv.shared._Z13idft2d_kernelPfS_PKfS1_mm,"aw",@nobits
	.sectionflags	@""
	.align	16
	.zero		1024


//--------------------- .nv.shared._Z13dft2d4_kernelPfS_PKfmm --------------------------
	.section	.nv.shared._Z13dft2d4_kernelPfS_PKfmm,"aw",@nobits
	.sectionflags	@""
	.align	16
	.zero		1024


//--------------------- .nv.shared._Z13dft2d3_kernelPfS_PKfmm --------------------------
	.section	.nv.shared._Z13dft2d3_kernelPfS_PKfmm,"aw",@nobits
	.sectionflags	@""
	.align	16
	.zero		1024


//--------------------- .nv.shared._Z13dft2d2_kernelPfS_PKfmm --------------------------
	.section	.nv.shared._Z13dft2d2_kernelPfS_PKfmm,"aw",@nobits
	.sectionflags	@""
	.align	16
	.zero		1024


//--------------------- .nv.shared._Z12dft2d_kernelPfS_PKfmm --------------------------
	.section	.nv.shared._Z12dft2d_kernelPfS_PKfmm,"aw",@nobits
	.sectionflags	@""
	.align	16
	.zero		1024


//--------------------- .nv.constant0._Z14idft2d2_kernelPfS_PKfS1_mm --------------------------
	.section	.nv.constant0._Z14idft2d2_kernelPfS_PKfS1_mm,"a",@progbits
	.sectionflags	@""
	.align	4
.nv.constant0._Z14idft2d2_kernelPfS_PKfS1_mm:
	.zero		944


//--------------------- .nv.constant0._Z13idft2d_kernelPfS_PKfS1_mm --------------------------
	.section	.nv.constant0._Z13idft2d_kernelPfS_PKfS1_mm,"a",@progbits
	.sectionflags	@""
	.align	4
.nv.constant0._Z13idft2d_kernelPfS_PKfS1_mm:
	.zero		944


//--------------------- .nv.constant0._Z13dft2d4_kernelPfS_PKfmm --------------------------
	.section	.nv.constant0._Z13dft2d4_kernelPfS_PKfmm,"a",@progbits
	.sectionflags	@""
	.align	4
.nv.constant0._Z13dft2d4_kernelPfS_PKfmm:
	.zero		936


//--------------------- .nv.constant0._Z13dft2d3_kernelPfS_PKfmm --------------------------
	.section	.nv.constant0._Z13dft2d3_kernelPfS_PKfmm,"a",@progbits
	.sectionflags	@""
	.align	4
.nv.constant0._Z13dft2d3_kernelPfS_PKfmm:
	.zero		936


//--------------------- .nv.constant0._Z13dft2d2_kernelPfS_PKfmm --------------------------
	.section	.nv.constant0._Z13dft2d2_kernelPfS_PKfmm,"a",@progbits
	.sectionflags	@""
	.align	4
.nv.constant0._Z13dft2d2_kernelPfS_PKfmm:
	.zero		936


//--------------------- .nv.constant0._Z12dft2d_kernelPfS_PKfmm --------------------------
	.section	.nv.constant0._Z12dft2d_kernelPfS_PKfmm,"a",@progbits
	.sectionflags	@""
	.align	4
.nv.constant0._Z12dft2d_kernelPfS_PKfmm:
	.zero		936


//--------------------- SYMBOLS --------------------------

	.type		.nv.reservedSmem.offset0,@object
	.size		.nv.reservedSmem.offset0,0x4
	.type		.nv.reservedSmem.cap,@object
	.size		.nv.reservedSmem.cap,0x4
